# CuTe-DSL kernel — source=cudnn_frontend_dsl family=nsa_select
# config = {"dtype": "Float16", "head_dim": 256, "block_size": 64}


// ===== COMPILED SASS (sm_100a) =====

	.target	sm_100a

	.elftype	@"ET_EXEC"


//--------------------- .note.nv.tkinfo           --------------------------
	.section	.note.nv.tkinfo,"",@"SHT_NOTE"
	.sectionflags	@"SHF_NOTE_NV_TKINFO"
	.tkinfo
        /*0018*/ 	.word	0x00000081
        /*0030*/ 	.string	""
        /*0030*/ 	.string	"ptxas"
        /*0030*/ 	.string	"Cuda compilation tools, release 12.9, V12.9.83"
        /*0030*/ 	.string	"Build system must define TOOLS_VERSION_EXTENDED"
        /*0030*/ 	.string	"-O 3 -arch sm_100a "



//--------------------- .note.nv.cuver            --------------------------
	.section	.note.nv.cuver,"",@"SHT_NOTE"
	.sectionflags	@"SHF_NOTE_NV_CUVER"
        /*0018*/ 	.short	0x0001
        /*001a*/ 	.short	0x0064
        /*001c*/ 	.short	0x0001
        /*001e*/ 	.short	0x0000
        /*0020*/ 	.short	0x0001
        /*0022*/ 	.short	0x0000


//--------------------- .nv.info                  --------------------------
	.section	.nv.info,"",@"SHT_CUDA_INFO"
	.align	4


	//----- nvinfo : EIATTR_REGCOUNT
	.align		4
        /*0000*/ 	.byte	0x04, 0x2f
        /*0002*/ 	.short	(.L_1 - .L_0)
	.align		4
.L_0:
        /*0004*/ 	.word	index@(kernel_cutlass_kernel_cudnnnative_sparse_attentionselectionNSA_select_attn_fwd_hmmaHopperSelectAttentionFwd_object_at__CopyAtom_ThrID10_TVLayoutSrc112801_TVLayoutDst112801_Valuetypef16_te_0)
        /*0008*/ 	.word	0x000000ff


	//----- nvinfo : EIATTR_FRAME_SIZE
	.align		4
.L_1:
        /*000c*/ 	.byte	0x04, 0x11
        /*000e*/ 	.short	(.L_3 - .L_2)
	.align		4
.L_2:
        /*0010*/ 	.word	index@(kernel_cutlass_kernel_cudnnnative_sparse_attentionselectionNSA_select_attn_fwd_hmmaHopperSelectAttentionFwd_object_at__CopyAtom_ThrID10_TVLayoutSrc112801_TVLayoutDst112801_Valuetypef16_te_0)
        /*0014*/ 	.word	0x00000000


	//----- nvinfo : EIATTR_MIN_STACK_SIZE
	.align		4
.L_3:
        /*0018*/ 	.byte	0x04, 0x12
        /*001a*/ 	.short	(.L_5 - .L_4)
	.align		4
.L_4:
        /*001c*/ 	.word	index@(kernel_cutlass_kernel_cudnnnative_sparse_attentionselectionNSA_select_attn_fwd_hmmaHopperSelectAttentionFwd_object_at__CopyAtom_ThrID10_TVLayoutSrc112801_TVLayoutDst112801_Valuetypef16_te_0)
        /*0020*/ 	.word	0x00000000
.L_5:


//--------------------- .nv.info.kernel_cutlass_kernel_cudnnnative_sparse_attentionselectionNSA_select_attn_fwd_hmmaHopperSelectAttentionFwd_object_at__CopyAtom_ThrID10_TVLayoutSrc112801_TVLayoutDst112801_Valuetypef16_te_0 --------------------------
	.section	.nv.info.kernel_cutlass_kernel_cudnnnative_sparse_attentionselectionNSA_select_attn_fwd_hmmaHopperSelectAttentionFwd_object_at__CopyAtom_ThrID10_TVLayoutSrc112801_TVLayoutDst112801_Valuetypef16_te_0,"",@"SHT_CUDA_INFO"
	.sectionflags	@""
	.align	4


	//----- nvinfo : EIATTR_CUDA_API_VERSION
	.align		4
        /*0000*/ 	.byte	0x04, 0x37
        /*0002*/ 	.short	(.L_7 - .L_6)
.L_6:
        /*0004*/ 	.word	0x00000081


	//----- nvinfo : EIATTR_KPARAM_INFO
	.align		4
.L_7:
        /*0008*/ 	.byte	0x04, 0x17
        /*000a*/ 	.short	(.L_9 - .L_8)
.L_8:
        /*000c*/ 	.word	0x00000000
        /*0010*/ 	.short	0x0009
        /*0012*/ 	.short	0x0228
        /*0014*/ 	.byte	0x00, 0xf0, 0x11, 0x00


	//----- nvinfo : EIATTR_KPARAM_INFO
	.align		4
.L_9:
        /*0018*/ 	.byte	0x04, 0x17
        /*001a*/ 	.short	(.L_11 - .L_10)
.L_10:
        /*001c*/ 	.word	0x00000000
        /*0020*/ 	.short	0x0008
        /*0022*/ 	.short	0x0220
        /*0024*/ 	.byte	0x00, 0xf0, 0x21, 0x00


	//----- nvinfo : EIATTR_KPARAM_INFO
	.align		4
.L_11:
        /*0028*/ 	.byte	0x04, 0x17
        /*002a*/ 	.short	(.L_13 - .L_12)
.L_12:
        /*002c*/ 	.word	0x00000000
        /*0030*/ 	.short	0x0007
        /*0032*/ 	.short	0x0218
        /*0034*/ 	.byte	0x00, 0xf0, 0x21, 0x00


	//----- nvinfo : EIATTR_KPARAM_INFO
	.align		4
.L_13:
        /*0038*/ 	.byte	0x04, 0x17
        /*003a*/ 	.short	(.L_15 - .L_14)
.L_14:
        /*003c*/ 	.word	0x00000000
        /*0040*/ 	.short	0x0006
        /*0042*/ 	.short	0x0210
        /*0044*/ 	.byte	0x00, 0xf0, 0x21, 0x00


	//----- nvinfo : EIATTR_KPARAM_INFO
	.align		4
.L_15:
        /*0048*/ 	.byte	0x04, 0x17
        /*004a*/ 	.short	(.L_17 - .L_16)
.L_16:
        /*004c*/ 	.word	0x00000000
        /*0050*/ 	.short	0x0005
        /*0052*/ 	.short	0x0208
        /*0054*/ 	.byte	0x00, 0xf0, 0x21, 0x00


	//----- nvinfo : EIATTR_KPARAM_INFO
	.align		4
.L_17:
        /*0058*/ 	.byte	0x04, 0x17
        /*005a*/ 	.short	(.L_19 - .L_18)
.L_18:
        /*005c*/ 	.word	0x00000000
        /*0060*/ 	.short	0x0004
        /*0062*/ 	.short	0x0200
        /*0064*/ 	.byte	0x00, 0xf0, 0x21, 0x00


	//----- nvinfo : EIATTR_KPARAM_INFO
	.align		4
.L_19:
        /*0068*/ 	.byte	0x04, 0x17
        /*006a*/ 	.short	(.L_21 - .L_20)
.L_20:
        /*006c*/ 	.word	0x00000000
        /*0070*/ 	.short	0x0003
        /*0072*/ 	.short	0x0180
        /*0074*/ 	.byte	0x00, 0xf0, 0x01, 0x02


	//----- nvinfo : EIATTR_KPARAM_INFO
	.align		4
.L_21:
        /*0078*/ 	.byte	0x04, 0x17
        /*007a*/ 	.short	(.L_23 - .L_22)
.L_22:
        /*007c*/ 	.word	0x00000000
        /*0080*/ 	.short	0x0002
        /*0082*/ 	.short	0x0100
        /*0084*/ 	.byte	0x00, 0xf0, 0x01, 0x02


	//----- nvinfo : EIATTR_KPARAM_INFO
	.align		4
.L_23:
        /*0088*/ 	.byte	0x04, 0x17
        /*008a*/ 	.short	(.L_25 - .L_24)
.L_24:
        /*008c*/ 	.word	0x00000000
        /*0090*/ 	.short	0x0001
        /*0092*/ 	.short	0x0080
        /*0094*/ 	.byte	0x00, 0xf0, 0x01, 0x02


	//----- nvinfo : EIATTR_KPARAM_INFO
	.align		4
.L_25:
        /*0098*/ 	.byte	0x04, 0x17
        /*009a*/ 	.short	(.L_27 - .L_26)
.L_26:
        /*009c*/ 	.word	0x00000000
        /*00a0*/ 	.short	0x0000
        /*00a2*/ 	.short	0x0000
        /*00a4*/ 	.byte	0x00, 0xf0, 0x01, 0x02


	//----- nvinfo : EIATTR_SPARSE_MMA_MASK
	.align		4
.L_27:
        /*00a8*/ 	.byte	0x03, 0x50
        /*00aa*/ 	.short	0x0000


	//----- nvinfo : EIATTR_MAXREG_COUNT
	.align		4
        /*00ac*/ 	.byte	0x03, 0x1b
        /*00ae*/ 	.short	0x00ff


	//----- nvinfo : EIATTR_NUM_BARRIERS
	.align		4
        /*00b0*/ 	.byte	0x02, 0x4c
        /*00b2*/ 	.byte	0x01
	.zero		1


	//----- nvinfo : EIATTR_INT_WARP_WIDE_INSTR_OFFSETS
	.align		4
        /*00b4*/ 	.byte	0x04, 0x31
        /*00b6*/ 	.short	(.L_29 - .L_28)


	//   ....[0]....
.L_28:
        /*00b8*/ 	.word	0x00000120


	//   ....[1]....
        /*00bc*/ 	.word	0x00000140


	//   ....[2]....
        /*00c0*/ 	.word	0x00000150


	//   ....[3]....
        /*00c4*/ 	.word	0x00000160


	//   ....[4]....
        /*00c8*/ 	.word	0x00000200


	//   ....[5]....
        /*00cc*/ 	.word	0x00000210


	//   ....[6]....
        /*00d0*/ 	.word	0x000002e0


	//   ....[7]....
        /*00d4*/ 	.word	0x00000670


	//   ....[8]....
        /*00d8*/ 	.word	0x00000680


	//   ....[9]....
        /*00dc*/ 	.word	0x00000770


	//   ....[10]....
        /*00e0*/ 	.word	0x00000780


	//   ....[11]....
        /*00e4*/ 	.word	0x00000850


	//   ....[12]....
        /*00e8*/ 	.word	0x00000860


	//   ....[13]....
        /*00ec*/ 	.word	0x00000930


	//   ....[14]....
        /*00f0*/ 	.word	0x00000940


	//   ....[15]....
        /*00f4*/ 	.word	0x00000a10


	//   ....[16]....
        /*00f8*/ 	.word	0x00000a20


	//   ....[17]....
        /*00fc*/ 	.word	0x00000af0


	//   ....[18]....
        /*0100*/ 	.word	0x00000b00


	//   ....[19]....
        /*0104*/ 	.word	0x00000bd0


	//   ....[20]....
        /*0108*/ 	.word	0x00000be0


	//   ....[21]....
        /*010c*/ 	.word	0x00000cb0


	//   ....[22]....
        /*0110*/ 	.word	0x00000cc0


	//   ....[23]....
        /*0114*/ 	.word	0x00000d90


	//   ....[24]....
        /*0118*/ 	.word	0x00000da0


	//   ....[25]....
        /*011c*/ 	.word	0x00000e70


	//   ....[26]....
        /*0120*/ 	.word	0x00000e80


	//   ....[27]....
        /*0124*/ 	.word	0x00000f50


	//   ....[28]....
        /*0128*/ 	.word	0x00000f60


	//   ....[29]....
        /*012c*/ 	.word	0x00001030


	//   ....[30]....
        /*0130*/ 	.word	0x00001040


	//   ....[31]....
        /*0134*/ 	.word	0x00001110


	//   ....[32]....
        /*0138*/ 	.word	0x00001120


	//   ....[33]....
        /*013c*/ 	.word	0x000011f0


	//   ....[34]....
        /*0140*/ 	.word	0x00001200


	//   ....[35]....
        /*0144*/ 	.word	0x000012d0


	//   ....[36]....
        /*0148*/ 	.word	0x000012e0


	//   ....[37]....
        /*014c*/ 	.word	0x000013b0


	//   ....[38]....
        /*0150*/ 	.word	0x000013c0


	//   ....[39]....
        /*0154*/ 	.word	0x00001490


	//   ....[40]....
        /*0158*/ 	.word	0x000014a0


	//   ....[41]....
        /*015c*/ 	.word	0x00001570


	//   ....[42]....
        /*0160*/ 	.word	0x00001580


	//   ....[43]....
        /*0164*/ 	.word	0x00001650


	//   ....[44]....
        /*0168*/ 	.word	0x00001660


	//   ....[45]....
        /*016c*/ 	.word	0x00001730


	//   ....[46]....
        /*0170*/ 	.word	0x00001740


	//   ....[47]....
        /*0174*/ 	.word	0x00001810


	//   ....[48]....
        /*0178*/ 	.word	0x00001820


	//   ....[49]....
        /*017c*/ 	.word	0x000018f0


	//   ....[50]....
        /*0180*/ 	.word	0x00001900


	//   ....[51]....
        /*0184*/ 	.word	0x000019d0


	//   ....[52]....
        /*0188*/ 	.word	0x000019e0


	//   ....[53]....
        /*018c*/ 	.word	0x00001ab0


	//   ....[54]....
        /*0190*/ 	.word	0x00001ac0


	//   ....[55]....
        /*0194*/ 	.word	0x00001b90


	//   ....[56]....
        /*0198*/ 	.word	0x00001ba0


	//   ....[57]....
        /*019c*/ 	.word	0x00001c70


	//   ....[58]....
        /*01a0*/ 	.word	0x00001c80


	//   ....[59]....
        /*01a4*/ 	.word	0x00001d50


	//   ....[60]....
        /*01a8*/ 	.word	0x00001d60


	//   ....[61]....
        /*01ac*/ 	.word	0x00001e30


	//   ....[62]....
        /*01b0*/ 	.word	0x00001e40


	//   ....[63]....
        /*01b4*/ 	.word	0x00001f10


	//   ....[64]....
        /*01b8*/ 	.word	0x00001f20


	//   ....[65]....
        /*01bc*/ 	.word	0x00001ff0


	//   ....[66]....
        /*01c0*/ 	.word	0x00002000


	//   ....[67]....
        /*01c4*/ 	.word	0x000020d0


	//   ....[68]....
        /*01c8*/ 	.word	0x000020e0


	//   ....[69]....
        /*01cc*/ 	.word	0x000021b0


	//   ....[70]....
        /*01d0*/ 	.word	0x000021c0


	//   ....[71]....
        /*01d4*/ 	.word	0x00002320


	//   ....[72]....
        /*01d8*/ 	.word	0x00002330


	//   ....[73]....
        /*01dc*/ 	.word	0x000024c0


	//   ....[74]....
        /*01e0*/ 	.word	0x000024d0


	//   ....[75]....
        /*01e4*/ 	.word	0x00002620


	//   ....[76]....
        /*01e8*/ 	.word	0x00002630


	//   ....[77]....
        /*01ec*/ 	.word	0x000027a0


	//   ....[78]....
        /*01f0*/ 	.word	0x000027b0


	//   ....[79]....
        /*01f4*/ 	.word	0x00003220


	//   ....[80]....
        /*01f8*/ 	.word	0x00003230


	//   ....[81]....
        /*01fc*/ 	.word	0x000033b0


	//   ....[82]....
        /*0200*/ 	.word	0x000033c0


	//   ....[83]....
        /*0204*/ 	.word	0x00003510


	//   ....[84]....
        /*0208*/ 	.word	0x00003520


	//   ....[85]....
        /*020c*/ 	.word	0x00003670


	//   ....[86]....
        /*0210*/ 	.word	0x00003680


	//   ....[87]....
        /*0214*/ 	.word	0x00004660


	//   ....[88]....
        /*0218*/ 	.word	0x00004670


	//   ....[89]....
        /*021c*/ 	.word	0x00004830


	//   ....[90]....
        /*0220*/ 	.word	0x00004840


	//   ....[91]....
        /*0224*/ 	.word	0x000049b0


	//   ....[92]....
        /*0228*/ 	.word	0x000049c0


	//   ....[93]....
        /*022c*/ 	.word	0x00004b30


	//   ....[94]....
        /*0230*/ 	.word	0x00004b40


	//----- nvinfo : EIATTR_COOP_GROUP_MASK_REGIDS
	.align		4
.L_29:
        /*0234*/ 	.byte	0x04, 0x29
        /*0236*/ 	.short	(.L_31 - .L_30)


	//   ....[0]....
.L_30:
        /*0238*/ 	.word	0x05000011


	//   ....[1]....
        /*023c*/ 	.word	0x050000e7


	//   ....[2]....
        /*0240*/ 	.word	0x050000ec


	//   ....[3]....
        /*0244*/ 	.word	0x050000e7


	//   ....[4]....
        /*0248*/ 	.word	0x050000f9


	//   ....[5]....
        /*024c*/ 	.word	0x050000f9


	//   ....[6]....
        /*0250*/ 	.word	0x050000f9


	//   ....[7]....
        /*0254*/ 	.word	0x050000f9


	//----- nvinfo : EIATTR_COOP_GROUP_INSTR_OFFSETS
	.align		4
.L_31:
        /*0258*/ 	.byte	0x04, 0x28
        /*025a*/ 	.short	(.L_33 - .L_32)


	//   ....[0]....
.L_32:
        /*025c*/ 	.word	0x00004ee0


	//   ....[1]....
        /*0260*/ 	.word	0x00004f10


	//   ....[2]....
        /*0264*/ 	.word	0x00005360


	//   ....[3]....
        /*0268*/ 	.word	0x00005390


	//   ....[4]....
        /*026c*/ 	.word	0x00008550


	//   ....[5]....
        /*0270*/ 	.word	0x000085e0


	//   ....[6]....
        /*0274*/ 	.word	0x00008a50


	//   ....[7]....
        /*0278*/ 	.word	0x00008ab0


	//----- nvinfo : EIATTR_VRC_CTA_INIT_COUNT
	.align		4
.L_33:
        /*027c*/ 	.byte	0x02, 0x4a
	.zero		1
	.zero		1


	//----- nvinfo : EIATTR_MBARRIER_INSTR_OFFSETS
	.align		4
        /*0280*/ 	.byte	0x04, 0x39
        /*0282*/ 	.short	(.L_35 - .L_34)


	//   ....[0]....
.L_34:
        /*0284*/ 	.word	0x000002c0
        /*0288*/ 	.word	0x000000ff
        /*028c*/ 	.word	0x00000000
        /*0290*/ 	.short	0x0100
        /*0292*/ 	.byte	0x08
	.zero		1


	//   ....[1]....
        /*0294*/ 	.word	0x000002f0
        /*0298*/ 	.word	0x000000ff
        /*029c*/ 	.word	0x00000008
        /*02a0*/ 	.short	0x0100
        /*02a2*/ 	.byte	0x08
	.zero		1


	//   ....[2]....
        /*02a4*/ 	.word	0x00000320
        /*02a8*/ 	.word	0x000000ff
        /*02ac*/ 	.word	0x00000020
        /*02b0*/ 	.short	0x0100
        /*02b2*/ 	.byte	0x09
	.zero		1


	//   ....[3]....
        /*02b4*/ 	.word	0x00000330
        /*02b8*/ 	.word	0x000000ff
        /*02bc*/ 	.word	0x00000028
        /*02c0*/ 	.short	0x0100
        /*02c2*/ 	.byte	0x09
	.zero		1


	//   ....[4]....
        /*02c4*/ 	.word	0x00000360
        /*02c8*/ 	.word	0x000000ff
        /*02cc*/ 	.word	0x00000010
        /*02d0*/ 	.short	0x0100
        /*02d2*/ 	.byte	0x0a
	.zero		1


	//   ....[5]....
        /*02d4*/ 	.word	0x00000370
        /*02d8*/ 	.word	0x000000ff
        /*02dc*/ 	.word	0x00000018
        /*02e0*/ 	.short	0x0100
        /*02e2*/ 	.byte	0x0a
	.zero		1


	//   ....[6]....
        /*02e4*/ 	.word	0x00000610
        /*02e8*/ 	.word	0x00000009
        /*02ec*/ 	.word	0x00000028
        /*02f0*/ 	.short	0x010a
        /*02f2*/ 	.byte	0xff
	.zero		1


	//   ....[7]....
        /*02f4*/ 	.word	0x00002290
        /*02f8*/ 	.word	0x00000009
        /*02fc*/ 	.word	0x00000008
        /*0300*/ 	.short	0x010a
        /*0302*/ 	.byte	0xff
	.zero		1


	//   ....[8]....
        /*0304*/ 	.word	0x00002b00
        /*0308*/ 	.word	0x00000000
        /*030c*/ 	.word	0x00000020
        /*0310*/ 	.short	0x010a
        /*0312*/ 	.byte	0xff
	.zero		1


	//   ....[9]....
        /*0314*/ 	.word	0x00002c90
        /*0318*/ 	.word	0x00000000
        /*031c*/ 	.word	0x00000020
        /*0320*/ 	.short	0x010a
        /*0322*/ 	.byte	0xff
	.zero		1


	//   ....[10]....
        /*0324*/ 	.word	0x00002fc0
        /*0328*/ 	.word	0x00000000
        /*032c*/ 	.word	0x00000000
        /*0330*/ 	.short	0x010a
        /*0332*/ 	.byte	0xff
	.zero		1


	//   ....[11]....
        /*0334*/ 	.word	0x000030c0
        /*0338*/ 	.word	0x00000003
        /*033c*/ 	.word	0x00000000
        /*0340*/ 	.short	0x010a
        /*0342*/ 	.byte	0xff
	.zero		1


	//   ....[12]....
        /*0344*/ 	.word	0x00003160
        /*0348*/ 	.word	0x00000007
        /*034c*/ 	.word	0x00000018
        /*0350*/ 	.short	0x010a
        /*0352*/ 	.byte	0xff
	.zero		1


	//   ....[13]....
        /*0354*/ 	.word	0x00004580
        /*0358*/ 	.word	0x00000000
        /*035c*/ 	.word	0x00000008
        /*0360*/ 	.short	0x0101
        /*0362*/ 	.byte	0xff
	.zero		1


	//   ....[14]....
        /*0364*/ 	.word	0x000045e0
        /*0368*/ 	.word	0x00000000
        /*036c*/ 	.word	0x00000008
        /*0370*/ 	.short	0x010a
        /*0372*/ 	.byte	0xff
	.zero		1


	//   ....[15]....
        /*0374*/ 	.word	0x00005860
        /*0378*/ 	.word	0x00000000
        /*037c*/ 	.word	0x00000010
        /*0380*/ 	.short	0x010a
        /*0382*/ 	.byte	0xff
	.zero		1


	//   ....[16]....
        /*0384*/ 	.word	0x00005880
        /*0388*/ 	.word	0x00000000
        /*038c*/ 	.word	0x00000010
        /*0390*/ 	.short	0x010a
        /*0392*/ 	.byte	0xff
	.zero		1


	//   ....[17]....
        /*0394*/ 	.word	0x000066a0
        /*0398*/ 	.word	0x00000000
        /*039c*/ 	.word	0x00000000
        /*03a0*/ 	.short	0x010a
        /*03a2*/ 	.byte	0xff
	.zero		1


	//   ....[18]....
        /*03a4*/ 	.word	0x000066d0
        /*03a8*/ 	.word	0x00000000
        /*03ac*/ 	.word	0x00000018
        /*03b0*/ 	.short	0x0101
        /*03b2*/ 	.byte	0xff
	.zero		1


	//   ....[19]....
        /*03b4*/ 	.word	0x000082d0
        /*03b8*/ 	.word	0x00000009
        /*03bc*/ 	.word	0x00000028
        /*03c0*/ 	.short	0x010a
        /*03c2*/ 	.byte	0xff
	.zero		1


	//   ....[20]....
        /*03c4*/ 	.word	0x00008340
        /*03c8*/ 	.word	0x00000009
        /*03cc*/ 	.word	0x00000008
        /*03d0*/ 	.short	0x010a
        /*03d2*/ 	.byte	0xff
	.zero		1


	//   ....[21]....
        /*03d4*/ 	.word	0x00008390
        /*03d8*/ 	.word	0x00000000
        /*03dc*/ 	.word	0x00000020
        /*03e0*/ 	.short	0x010a
        /*03e2*/ 	.byte	0xff
	.zero		1


	//   ....[22]....
        /*03e4*/ 	.word	0x000083f0
        /*03e8*/ 	.word	0x00000003
        /*03ec*/ 	.word	0x00000000
        /*03f0*/ 	.short	0x010a
        /*03f2*/ 	.byte	0xff
	.zero		1


	//   ....[23]....
        /*03f4*/ 	.word	0x00008450
        /*03f8*/ 	.word	0x00000007
        /*03fc*/ 	.word	0x00000018
        /*0400*/ 	.short	0x010a
        /*0402*/ 	.byte	0xff
	.zero		1


	//   ....[24]....
        /*0404*/ 	.word	0x000084b0
        /*0408*/ 	.word	0x00000000
        /*040c*/ 	.word	0x00000008
        /*0410*/ 	.short	0x010a
        /*0412*/ 	.byte	0xff
	.zero		1


	//   ....[25]....
        /*0414*/ 	.word	0x00008af0
        /*0418*/ 	.word	0x00000000
        /*041c*/ 	.word	0x00000010
        /*0420*/ 	.short	0x010a
        /*0422*/ 	.byte	0xff
	.zero		1


	//----- nvinfo : EIATTR_NUM_MBARRIERS
	.align		4
.L_35:
        /*0424*/ 	.byte	0x03, 0x38
        /*0426*/ 	.short	0x0006


	//----- nvinfo : EIATTR_EXIT_INSTR_OFFSETS
	.align		4
        /*0428*/ 	.byte	0x04, 0x1c
        /*042a*/ 	.short	(.L_37 - .L_36)


	//   ....[0]....
.L_36:
        /*042c*/ 	.word	0x000004e0


	//   ....[1]....
        /*0430*/ 	.word	0x000082a0


	//----- nvinfo : EIATTR_REQNTID
	.align		4
.L_37:
        /*0434*/ 	.byte	0x04, 0x10
        /*0436*/ 	.short	(.L_39 - .L_38)
.L_38:
        /*0438*/ 	.word	0x00000020
        /*043c*/ 	.word	0x00000001
        /*0440*/ 	.word	0x00000001


	//----- nvinfo : EIATTR_CRS_STACK_SIZE
	.align		4
.L_39:
        /*0444*/ 	.byte	0x04, 0x1e
        /*0446*/ 	.short	(.L_41 - .L_40)
.L_40:
        /*0448*/ 	.word	0x00000000


	//----- nvinfo : EIATTR_CBANK_PARAM_SIZE
	.align		4
.L_41:
        /*044c*/ 	.byte	0x03, 0x19
        /*044e*/ 	.short	0x022c


	//----- nvinfo : EIATTR_PARAM_CBANK
	.align		4
        /*0450*/ 	.byte	0x04, 0x0a
        /*0452*/ 	.short	(.L_43 - .L_42)
	.align		4
.L_42:
        /*0454*/ 	.word	index@(.nv.constant0.kernel_cutlass_kernel_cudnnnative_sparse_attentionselectionNSA_select_attn_fwd_hmmaHopperSelectAttentionFwd_object_at__CopyAtom_ThrID10_TVLayoutSrc112801_TVLayoutDst112801_Valuetypef16_te_0)
        /*0458*/ 	.short	0x0380
        /*045a*/ 	.short	0x022c


	//----- nvinfo : EIATTR_SW_WAR
	.align		4
.L_43:
        /*045c*/ 	.byte	0x04, 0x36
        /*045e*/ 	.short	(.L_45 - .L_44)
.L_44:
        /*0460*/ 	.word	0x00000008
.L_45:


//--------------------- .nv.compat                --------------------------
	.section	.nv.compat,"",@"SHT_CUDA_COMPAT_INFO"
	.align	4
        /*0000*/ 	.byte	0x02, 0x02, 0x02, 0x00, 0x02, 0x05, 0x05, 0x00, 0x02, 0x03, 0x01, 0x00, 0x02, 0x06, 0x01, 0x00


//--------------------- .nv.callgraph             --------------------------
	.section	.nv.callgraph,"",@"SHT_CUDA_CALLGRAPH"
	.align	4
	.sectionentsize	8
	.align		4
        /*0000*/ 	.word	0x00000000
	.align		4
        /*0004*/ 	.word	0xffffffff
	.align		4
        /*0008*/ 	.word	0x00000000
	.align		4
        /*000c*/ 	.word	0xfffffffe
	.align		4
        /*0010*/ 	.word	0x00000000
	.align		4
        /*0014*/ 	.word	0xfffffffd
	.align		4
        /*0018*/ 	.word	0x00000000
	.align		4
        /*001c*/ 	.word	0xfffffffc


//--------------------- .text.kernel_cutlass_kernel_cudnnnative_sparse_attentionselectionNSA_select_attn_fwd_hmmaHopperSelectAttentionFwd_object_at__CopyAtom_ThrID10_TVLayoutSrc112801_TVLayoutDst112801_Valuetypef16_te_0 --------------------------
	.section	.text.kernel_cutlass_kernel_cudnnnative_sparse_attentionselectionNSA_select_attn_fwd_hmmaHopperSelectAttentionFwd_object_at__CopyAtom_ThrID10_TVLayoutSrc112801_TVLayoutDst112801_Valuetypef16_te_0,"ax",@progbits
	.align	128
        .global         kernel_cutlass_kernel_cudnnnative_sparse_attentionselectionNSA_select_attn_fwd_hmmaHopperSelectAttentionFwd_object_at__CopyAtom_ThrID10_TVLayoutSrc112801_TVLayoutDst112801_Valuetypef16_te_0
        .type           kernel_cutlass_kernel_cudnnnative_sparse_attentionselectionNSA_select_attn_fwd_hmmaHopperSelectAttentionFwd_object_at__CopyAtom_ThrID10_TVLayoutSrc112801_TVLayoutDst112801_Valuetypef16_te_0,@function
        .size           kernel_cutlass_kernel_cudnnnative_sparse_attentionselectionNSA_select_attn_fwd_hmmaHopperSelectAttentionFwd_object_at__CopyAtom_ThrID10_TVLayoutSrc112801_TVLayoutDst112801_Valuetypef16_te_0,(.L_x_113 - kernel_cutlass_kernel_cudnnnative_sparse_attentionselectionNSA_select_attn_fwd_hmmaHopperSelectAttentionFwd_object_at__CopyAtom_ThrID10_TVLayoutSrc112801_TVLayoutDst112801_Valuetypef16_te_0)
        .other          kernel_cutlass_kernel_cudnnnative_sparse_attentionselectionNSA_select_attn_fwd_hmmaHopperSelectAttentionFwd_object_at__CopyAtom_ThrID10_TVLayoutSrc112801_TVLayoutDst112801_Valuetypef16_te_0,@"STO_CUDA_ENTRY STV_DEFAULT"
kernel_cutlass_kernel_cudnnnative_sparse_attentionselectionNSA_select_attn_fwd_hmmaHopperSelectAttentionFwd_object_at__CopyAtom_ThrID10_TVLayoutSrc112801_TVLayoutDst112801_Valuetypef16_te_0:
.text.kernel_cutlass_kernel_cudnnnative_sparse_attentionselectionNSA_select_attn_fwd_hmmaHopperSelectAttentionFwd_object_at__CopyAtom_ThrID10_TVLayoutSrc112801_TVLayoutDst112801_Valuetypef16_te_0:
[----:B------:R-:W1:Y:S01]  /*0000*/  LDC R1, c[0x0][0x37c] ;  /* 0x0000df00ff017b82 */ /* 0x000e620000000800 */
[----:B------:R-:W2:Y:S07]  /*0010*/  S2R R3, SR_TID.X ;  /* 0x0000000000037919 */ /* 0x000eae0000002100 */
[----:B------:R-:W3:Y:S01]  /*0020*/  LDC.64 R4, c[0x0][0x590] ;  /* 0x00016400ff047b82 */ /* 0x000ee20000000a00 */
[----:B------:R-:W-:Y:S01]  /*0030*/  BSSY.RECONVERGENT B0, `(.L_x_0) ;  /* 0x000000e000007945 */ /* 0x000fe20003800200 */
[----:B------:R-:W4:Y:S01]  /*0040*/  S2R R7, SR_CTAID.Z ;  /* 0x0000000000077919 */ /* 0x000f220000002700 */
[----:B--2---:R-:W-:-:S04]  /*0050*/  SHF.R.U32.HI R248, RZ, 0x5, R3 ;  /* 0x00000005fff87819 */ /* 0x004fc80000011603 */
[----:B------:R-:W-:-:S13]  /*0060*/  ISETP.NE.AND P2, PT, R248, RZ, PT ;  /* 0x000000fff800720c */ /* 0x000fda0003f45270 */
[----:B-1--4-:R-:W-:Y:S05]  /*0070*/  @P2 BRA `(.L_x_1) ;  /* 0x0000000000242947 */ /* 0x012fea0003800000 */
[----:B------:R-:W1:Y:S02]  /*0080*/  LDCU.64 UR4, c[0x0][0x348] ;  /* 0x00006900ff0477ac */ /* 0x000e640008000a00 */
[----:B-1----:R-:W-:Y:S02]  /*0090*/  UIADD3 UR6, UP0, UPT, UR4, 0x80, URZ ;  /* 0x0000008004067890 */ /* 0x002fe4000ff1e0ff */
[----:B------:R1:W-:Y:S01]  /*00a0*/  UTMACCTL.PF [UR4] ;  /* 0x00000000040079b9 */ /* 0x0003e20008040000 */
[----:B------:R-:W-:Y:S02]  /*00b0*/  UIADD3 UR8, UP1, UPT, UR4, 0x180, URZ ;  /* 0x0000018004087890 */ /* 0x000fe4000ff3e0ff */
[----:B------:R-:W-:Y:S02]  /*00c0*/  UIADD3.X UR7, UPT, UPT, URZ, UR5, URZ, UP0, !UPT ;  /* 0x00000005ff077290 */ /* 0x000fe400087fe4ff */
[----:B------:R-:W-:-:S07]  /*00d0*/  UIADD3.X UR9, UPT, UPT, URZ, UR5, URZ, UP1, !UPT ;  /* 0x00000005ff097290 */ /* 0x000fce0008ffe4ff */
[----:B------:R1:W-:Y:S02]  /*00e0*/  UTMACCTL.PF [UR6] ;  /* 0x00000000060079b9 */ /* 0x0003e40008040000 */
[----:B------:R1:W-:Y:S02]  /*00f0*/  UTMACCTL.PF [UR8] ;  /* 0x00000000080079b9 */ /* 0x0003e40008040000 */
[----:B-1----:R-:W-:Y:S01]  /*0100*/  NOP ;  /* 0x0000000000007918 */ /* 0x002fe20000000000 */
.L_x_1:
[----:B------:R-:W-:Y:S05]  /*0110*/  BSYNC.RECONVERGENT B0 ;  /* 0x0000000000007941 */ /* 0x000fea0003800200 */
.L_x_0:
[----:B------:R-:W-:Y:S01]  /*0120*/  VOTEU.ALL UP3, P2 ;  /* 0x0000000000ff7886 */ /* 0x000fe20001060000 */
[----:B------:R-:W-:Y:S01]  /*0130*/  UMOV UR12, 0x1 ;  /* 0x00000001000c7882 */ /* 0x000fe20000000000 */
[----:B------:R-:W-:Y:S01]  /*0140*/  VOTEU.ALL UP2, P2 ;  /* 0x0000000000ff7886 */ /* 0x000fe20001040000 */
[----:B------:R-:W-:Y:S01]  /*0150*/  VOTEU.ALL UP1, P2 ;  /* 0x0000000000ff7886 */ /* 0x000fe20001020000 */
[----:B------:R-:W-:Y:S01]  /*0160*/  VOTEU.ALL UP0, P2 ;  /* 0x0000000000ff7886 */ /* 0x000fe20001000000 */
[----:B------:R-:W1:Y:S01]  /*0170*/  @!UP3 S2UR UR8, SR_CgaCtaId ;  /* 0x000000000008b9c3 */ /* 0x000e620000008800 */
[----:B------:R-:W-:Y:S01]  /*0180*/  @!UP3 UMOV UR4, 0x400 ;  /* 0x000004000004b882 */ /* 0x000fe20000000000 */
[----:B------:R-:W-:-:S04]  /*0190*/  @!UP3 UIADD3 UR14, UPT, UPT, -UR12, 0x100000, URZ ;  /* 0x001000000c0eb890 */ /* 0x000fc8000fffe1ff */
[----:B------:R-:W-:Y:S02]  /*01a0*/  @!UP3 USHF.L.U32 UR15, UR14, 0xb, URZ ;  /* 0x0000000b0e0fb899 */ /* 0x000fe400080006ff */
[----:B------:R-:W-:Y:S01]  /*01b0*/  @!UP3 USHF.L.U32 UR14, UR14, 0x1, URZ ;  /* 0x000000010e0eb899 */ /* 0x000fe200080006ff */
[----:B------:R-:W-:Y:S01]  /*01c0*/  @!UP3 UMOV UR10, 0x400 ;  /* 0x00000400000ab882 */ /* 0x000fe20000000000 */
[----:B------:R-:W-:-:S04]  /*01d0*/  @!UP3 UIADD3 UR16, UPT, UPT, -UR12, 0x100000, URZ ;  /* 0x001000000c10b890 */ /* 0x000fc8000fffe1ff */
[----:B------:R-:W-:Y:S02]  /*01e0*/  @!UP3 USHF.L.U32 UR17, UR16, 0xb, URZ ;  /* 0x0000000b1011b899 */ /* 0x000fe400080006ff */
[----:B------:R-:W-:Y:S01]  /*01f0*/  @!UP3 USHF.L.U32 UR16, UR16, 0x1, URZ ;  /* 0x000000011010b899 */ /* 0x000fe200080006ff */
[----:B------:R-:W-:Y:S01]  /*0200*/  VOTEU.ALL UP4, P2 ;  /* 0x0000000000ff7886 */ /* 0x000fe20001080000 */
[----:B------:R-:W-:Y:S01]  /*0210*/  VOTEU.ALL UP5, P2 ;  /* 0x0000000000ff7886 */ /* 0x000fe200010a0000 */
[----:B------:R-:W2:Y:S01]  /*0220*/  LDCU.64 UR6, c[0x0][0x358] ;  /* 0x00006b00ff0677ac */ /* 0x000ea20008000a00 */
[----:B------:R-:W4:Y:S01]  /*0230*/  @!UP3 S2UR UR5, SR_CgaCtaId ;  /* 0x000000000005b9c3 */ /* 0x000f220000008800 */
[----:B---3--:R-:W-:-:S07]  /*0240*/  IMAD.WIDE.U32 R4, R7, 0x4, R4 ;  /* 0x0000000407047825 */ /* 0x008fce00078e0004 */
[----:B------:R-:W3:Y:S01]  /*0250*/  @!UP3 S2UR UR11, SR_CgaCtaId ;  /* 0x00000000000bb9c3 */ /* 0x000ee20000008800 */
[----:B-1----:R-:W-:Y:S02]  /*0260*/  @!UP3 ULEA UR8, UR8, UR4, 0x18 ;  /* 0x000000040808b291 */ /* 0x002fe4000f8ec0ff */
[----:B----4-:R-:W-:Y:S02]  /*0270*/  @!UP3 ULEA UR9, UR5, UR4, 0x18 ;  /* 0x000000040509b291 */ /* 0x010fe4000f8ec0ff */
[----:B------:R-:W-:-:S04]  /*0280*/  @!UP3 UIADD3 UR4, UPT, UPT, -UR12, 0x100000, URZ ;  /* 0x001000000c04b890 */ /* 0x000fc8000fffe1ff */
[----:B------:R-:W-:Y:S02]  /*0290*/  @!UP3 USHF.L.U32 UR5, UR4, 0xb, URZ ;  /* 0x0000000b0405b899 */ /* 0x000fe400080006ff */
[----:B------:R-:W-:Y:S01]  /*02a0*/  @!UP3 USHF.L.U32 UR4, UR4, 0x1, URZ ;  /* 0x000000010404b899 */ /* 0x000fe200080006ff */
[----:B------:R-:W1:Y:S02]  /*02b0*/  FENCE.VIEW.ASYNC.S ;  /* 0x00000000000073c6 */ /* 0x000e640000000000 */
[----:B-1----:R1:W4:Y:S01]  /*02c0*/  @!UP2 SYNCS.EXCH.64 URZ, [UR8], UR14 ;  /* 0x0000000e08ffa5b2 */ /* 0x0023220008000100 */
[----:B---3--:R-:W-:Y:S01]  /*02d0*/  @!UP3 ULEA UR10, UR11, UR10, 0x18 ;  /* 0x0000000a0b0ab291 */ /* 0x008fe2000f8ec0ff */
[----:B------:R-:W-:Y:S01]  /*02e0*/  VOTEU.ALL UP3, P2 ;  /* 0x0000000000ff7886 */ /* 0x000fe20001060000 */
[----:B------:R1:W4:Y:S01]  /*02f0*/  @!UP1 SYNCS.EXCH.64 URZ, [UR8+0x8], UR14 ;  /* 0x0000080e08ff95b2 */ /* 0x0003220008000100 */
[----:B------:R-:W-:Y:S01]  /*0300*/  NOP ;  /* 0x0000000000007918 */ /* 0x000fe20000000000 */
[----:B----4-:R-:W-:Y:S06]  /*0310*/  BAR.SYNC.DEFER_BLOCKING 0x0 ;  /* 0x0000000000007b1d */ /* 0x010fec0000010000 */
[----:B------:R1:W3:Y:S01]  /*0320*/  @!UP0 SYNCS.EXCH.64 URZ, [UR9+0x20], UR16 ;  /* 0x0000201009ff85b2 */ /* 0x0002e20008000100 */
[----:B------:R1:W3:Y:S01]  /*0330*/  @!UP3 SYNCS.EXCH.64 URZ, [UR9+0x28], UR16 ;  /* 0x0000281009ffb5b2 */ /* 0x0002e20008000100 */
[----:B------:R-:W-:Y:S01]  /*0340*/  NOP ;  /* 0x0000000000007918 */ /* 0x000fe20000000000 */
[----:B---3--:R-:W-:Y:S06]  /*0350*/  BAR.SYNC.DEFER_BLOCKING 0x0 ;  /* 0x0000000000007b1d */ /* 0x008fec0000010000 */
[----:B------:R1:W3:Y:S01]  /*0360*/  @!UP4 SYNCS.EXCH.64 URZ, [UR10+0x10], UR4 ;  /* 0x000010040affc5b2 */ /* 0x0002e20008000100 */
[----:B------:R1:W3:Y:S01]  /*0370*/  @!UP5 SYNCS.EXCH.64 URZ, [UR10+0x18], UR4 ;  /* 0x000018040affd5b2 */ /* 0x0002e20008000100 */
[----:B------:R-:W-:Y:S01]  /*0380*/  NOP ;  /* 0x0000000000007918 */ /* 0x000fe20000000000 */
[----:B---3--:R-:W-:Y:S06]  /*0390*/  BAR.SYNC.DEFER_BLOCKING 0x0 ;  /* 0x0000000000007b1d */ /* 0x008fec0000010000 */
[----:B--2---:R-:W2:Y:S01]  /*03a0*/  LDG.E R247, desc[UR6][R4.64] ;  /* 0x0000000604f77981 */ /* 0x004ea2000c1e1900 */
[----:B------:R-:W-:Y:S01]  /*03b0*/  ISETP.GT.U32.AND P0, PT, R3, 0xf, PT ;  /* 0x0000000f0300780c */ /* 0x000fe20003f04070 */
[----:B------:R-:W2:Y:S01]  /*03c0*/  S2UR UR12, SR_CTAID.X ;  /* 0x00000000000c79c3 */ /* 0x000ea20000002500 */
[----:B------:R-:W3:Y:S11]  /*03d0*/  S2R R0, SR_CTAID.Y ;  /* 0x0000000000007919 */ /* 0x000ef60000002600 */
[----:B------:R-:W4:Y:S01]  /*03e0*/  @!P0 LDC.64 R6, c[0x0][0x598] ;  /* 0x00016600ff068b82 */ /* 0x000f220000000a00 */
[----:B---3--:R-:W-:-:S02]  /*03f0*/  @!P0 IMAD R9, R0, 0x10, R3 ;  /* 0x0000001000098824 */ /* 0x008fc400078e0203 */
[----:B------:R-:W3:Y:S01]  /*0400*/  LDG.E R0, desc[UR6][R4.64+0x4] ;  /* 0x0000040604007981 */ /* 0x000ee2000c1e1900 */
[----:B--2---:R-:W-:-:S04]  /*0410*/  @!P0 VIADD R2, R247, UR12 ;  /* 0x0000000cf7028c36 */ /* 0x004fc80008000000 */
[----:B------:R-:W-:-:S04]  /*0420*/  @!P0 IMAD R9, R2, 0x40, R9 ;  /* 0x0000004002098824 */ /* 0x000fc800078e0209 */
[----:B----4-:R-:W-:-:S06]  /*0430*/  @!P0 IMAD.WIDE R6, R9, 0x4, R6 ;  /* 0x0000000409068825 */ /* 0x010fcc00078e0206 */
[----:B------:R-:W2:Y:S01]  /*0440*/  @!P0 LDG.E R6, desc[UR6][R6.64] ;  /* 0x0000000606068981 */ /* 0x000ea2000c1e1900 */
[----:B------:R-:W4:Y:S01]  /*0450*/  @!P0 S2R R9, SR_CgaCtaId ;  /* 0x0000000000098919 */ /* 0x000f220000008800 */
[----:B------:R-:W-:-:S04]  /*0460*/  @!P0 MOV R2, 0x400 ;  /* 0x0000040000028802 */ /* 0x000fc80000000f00 */
[----:B----4-:R-:W-:-:S05]  /*0470*/  @!P0 LEA R2, R9, R2, 0x18 ;  /* 0x0000000209028211 */ /* 0x010fca00078ec0ff */
[----:B------:R-:W-:Y:S02]  /*0480*/  @!P0 IMAD R9, R3, 0x4, R2 ;  /* 0x0000000403098824 */ /* 0x000fe400078e0202 */
[----:B---3--:R-:W-:-:S05]  /*0490*/  IMAD.IADD R0, R0, 0x1, -R247 ;  /* 0x0000000100007824 */ /* 0x008fca00078e0af7 */
[----:B------:R-:W-:Y:S01]  /*04a0*/  ISETP.LE.AND P1, PT, R0, UR12, PT ;  /* 0x0000000c00007c0c */ /* 0x000fe2000bf23270 */
[----:B------:R-:W3:Y:S01]  /*04b0*/  S2UR UR13, SR_CTAID.Y ;  /* 0x00000000000d79c3 */ /* 0x000ee20000002600 */
[----:B--2---:R1:W-:Y:S07]  /*04c0*/  @!P0 STS [R9+0x12080], R6 ;  /* 0x0120800609008388 */ /* 0x0043ee0000000800 */
[----:B------:R-:W-:Y:S06]  /*04d0*/  BAR.SYNC.DEFER_BLOCKING 0x0 ;  /* 0x0000000000007b1d */ /* 0x000fec0000010000 */
[----:B-1-3--:R-:W-:Y:S05]  /*04e0*/  @P1 EXIT ;  /* 0x000000000000194d */ /* 0x00afea0003800000 */
[----:B------:R-:W-:Y:S01]  /*04f0*/  R2UR UR8, R247 ;  /* 0x00000000f70872ca */ /* 0x000fe200000e0000 */
[----:B------:R-:W1:-:S12]  /*0500*/  LDCU.64 UR4, c[0x0][0x5a0] ;  /* 0x0000b400ff0477ac */ /* 0x000e580008000a00 */
[----:B------:R-:W-:-:S04]  /*0510*/  UIADD3 UR12, UPT, UPT, UR8, UR12, URZ ;  /* 0x0000000c080c7290 */ /* 0x000fc8000fffe0ff */
[----:B------:R-:W-:-:S04]  /*0520*/  ULEA UR8, UR12, UR13, 0x2 ;  /* 0x0000000d0c087291 */ /* 0x000fc8000f8e10ff */
[----:B-1----:R-:W-:-:S06]  /*0530*/  UIMAD.WIDE UR4, UR8, 0x4, UR4 ;  /* 0x00000004080478a5 */ /* 0x002fcc000f8e0204 */
[----:B------:R-:W-:Y:S02]  /*0540*/  IMAD.U32 R4, RZ, RZ, UR4 ;  /* 0x00000004ff047e24 */ /* 0x000fe4000f8e00ff */
[----:B------:R-:W-:Y:S01]  /*0550*/  IMAD.U32 R5, RZ, RZ, UR5 ;  /* 0x00000005ff057e24 */ /* 0x000fe2000f8e00ff */
[----:B------:R-:W-:Y:S02]  /*0560*/  BSSY B0, `(.L_x_2) ;  /* 0x0000237000007945 */ /* 0x000fe40003800000 */
[----:B------:R-:W1:Y:S02]  /*0570*/  LDCU UR4, c[0x0][0x5a8] ;  /* 0x0000b500ff0477ac */ /* 0x000e640008000800 */
[----:B------:R2:W5:Y:S01]  /*0580*/  LDG.E R246, desc[UR6][R4.64] ;  /* 0x0000000604f67981 */ /* 0x000562000c1e1900 */
[----:B------:R-:W-:Y:S01]  /*0590*/  LOP3.LUT R7, R3, 0xf, RZ, 0xc0, !PT ;  /* 0x0000000f03077812 */ /* 0x000fe200078ec0ff */
[----:B------:R-:W-:Y:S02]  /*05a0*/  IMAD.MOV.U32 R245, RZ, RZ, 0x1 ;  /* 0x00000001fff57424 */ /* 0x000fe400078e00ff */
[----:B------:R-:W-:Y:S01]  /*05b0*/  IMAD.MOV.U32 R244, RZ, RZ, RZ ;  /* 0x000000fffff47224 */ /* 0x000fe200078e00ff */
[----:B------:R-:W-:Y:S06]  /*05c0*/  @P2 BRA `(.L_x_3) ;  /* 0x0000002000c02947 */ /* 0x000fec0003800000 */
[----:B--2---:R-:W2:Y:S01]  /*05d0*/  S2R R5, SR_CgaCtaId ;  /* 0x0000000000057919 */ /* 0x004ea20000008800 */
[----:B------:R-:W-:Y:S01]  /*05e0*/  MOV R2, 0x400 ;  /* 0x0000040000027802 */ /* 0x000fe20000000f00 */
[----:B------:R-:W-:-:S03]  /*05f0*/  IMAD.MOV.U32 R0, RZ, RZ, -0x80000000 ;  /* 0x80000000ff007424 */ /* 0x000fc600078e00ff */
[----:B--2---:R-:W-:-:S04]  /*0600*/  LEA R9, R5, R2, 0x18 ;  /* 0x0000000205097211 */ /* 0x004fc800078ec0ff */
[----:B------:R-:W2:Y:S02]  /*0610*/  SYNCS.PHASECHK.TRANS64.TRYWAIT P0, [R9+URZ+0x28], R0 ;  /* 0x00002800090075a7 */ /* 0x000ea400080011ff */
[----:B--2---:R-:W-:Y:S05]  /*0620*/  @!P0 BRA `(.L_x_4) ;  /* 0x0000007c00208947 */ /* 0x004fea0003800000 */
.L_x_98:
[----:B------:R-:W-:Y:S02]  /*0630*/  ELECT P1, URZ, PT ;  /* 0x0000000000ff782f */ /* 0x000fe40003820000 */
[----:B------:R-:W-:Y:S02]  /*0640*/  R2UR UR5, R9 ;  /* 0x00000000090572ca */ /* 0x000fe400000e0000 */
[----:B------:R-:W-:-:S09]  /*0650*/  ELECT P0, URZ, PT ;  /* 0x0000000000ff782f */ /* 0x000fd20003800000 */
[----:B------:R-:W-:-:S04]  /*0660*/  @P1 IMAD.MOV.U32 R2, RZ, RZ, 0x2000 ;  /* 0x00002000ff021424 */ /* 0x000fc800078e00ff */
[----:B------:R-:W-:Y:S01]  /*0670*/  VOTEU.ANY UP0, P0 ;  /* 0x0000000000ff7886 */ /* 0x000fe20000000100 */
[----:B------:R-:W-:Y:S01]  /*0680*/  VOTEU.ANY UP1, P0 ;  /* 0x0000000000ff7886 */ /* 0x000fe20000020100 */
[----:B------:R3:W-:Y:S01]  /*0690*/  @P1 SYNCS.ARRIVE.TRANS64 RZ, [R9+URZ+0x20], R2 ;  /* 0x0000200209ff19a7 */ /* 0x0007e200080000ff */
[----:B------:R-:W-:Y:S02]  /*06a0*/  PLOP3.LUT P1, PT, PT, PT, PT, 0x8, 0x80 ;  /* 0x000000000080781c */ /* 0x000fe40003f2e170 */
[----:B------:R-:W4:Y:S01]  /*06b0*/  @UP0 LDCU.64 UR14, c[0x0][0x348] ;  /* 0x00006900ff0e07ac */ /* 0x000f220008000a00 */
[----:B------:R-:W-:Y:S02]  /*06c0*/  @UP0 UIADD3 UR8, UPT, UPT, UR5, 0x80, URZ ;  /* 0x0000008005080890 */ /* 0x000fe4000fffe0ff */
[----:B------:R-:W-:Y:S01]  /*06d0*/  @UP0 UIADD3 UR9, UPT, UPT, UR5, 0x20, URZ ;  /* 0x0000002005090890 */ /* 0x000fe2000fffe0ff */
[----:B------:R-:W-:Y:S01]  /*06e0*/  @UP0 UMOV UR10, URZ ;  /* 0x000000ff000a0c82 */ /* 0x000fe20008000000 */
[----:B------:R-:W-:-:S10]  /*06f0*/  @UP0 UMOV UR11, URZ ;  /* 0x000000ff000b0c82 */ /* 0x000fd40008000000 */
.L_x_5:
[----:B------:R-:W-:Y:S01]  /*0700*/  @P0 ELECT P1, URZ, PT ;  /* 0x0000000000ff082f */ /* 0x000fe20003820000 */
[----:B----4-:R4:W-:-:S12]  /*0710*/  @UP1 UTMALDG.4D [UR8], [UR14], desc[URZ] ;  /* 0x0000ff080e0015b4 */ /* 0x0109d80008019000 */
[----:B------:R-:W-:Y:S02]  /*0720*/  @P1 PLOP3.LUT P0, PT, P1, PT, PT, 0x8, 0x80 ;  /* 0x000000000080181c */ /* 0x000fe40000f0e170 */
[----:B------:R-:W-:-:S11]  /*0730*/  PLOP3.LUT P1, PT, PT, PT, PT, 0x8, 0x80 ;  /* 0x000000000080781c */ /* 0x000fd60003f2e170 */
[----:B----4-:R-:W-:Y:S05]  /*0740*/  @P0 BRA.U.ANY `(.L_x_5) ;  /* 0xfffffffd00ec0947 */ /* 0x010fea000393ffff */
[----:B------:R-:W-:Y:S02]  /*0750*/  ELECT P0, URZ, PT ;  /* 0x0000000000ff782f */ /* 0x000fe40003800000 */
[----:B------:R-:W-:-:S11]  /*0760*/  PLOP3.LUT P1, PT, PT, PT, PT, 0x8, 0x80 ;  /* 0x000000000080781c */ /* 0x000fd60003f2e170 */
[----:B------:R-:W-:Y:S01]  /*0770*/  VOTEU.ANY UP0, P0 ;  /* 0x0000000000ff7886 */ /* 0x000fe20000000100 */
[----:B------:R-:W-:-:S04]  /*0780*/  VOTEU.ANY UP1, P0 ;  /* 0x0000000000ff7886 */ /* 0x000fc80000020100 */
[----:B------:R-:W4:Y:S01]  /*0790*/  @UP0 LDCU.64 UR14, c[0x0][0x348] ;  /* 0x00006900ff0e07ac */ /* 0x000f220008000a00 */
[----:B------:R-:W-:Y:S02]  /*07a0*/  @UP0 UIADD3 UR8, UPT, UPT, UR5, 0x180, URZ ;  /* 0x0000018005080890 */ /* 0x000fe4000fffe0ff */
[----:B------:R-:W-:Y:S01]  /*07b0*/  @UP0 UIADD3 UR9, UPT, UPT, UR5, 0x20, URZ ;  /* 0x0000002005090890 */ /* 0x000fe2000fffe0ff */
[----:B------:R-:W-:Y:S01]  /*07c0*/  @UP0 UMOV UR10, 0x8 ;  /* 0x00000008000a0882 */ /* 0x000fe20000000000 */
[----:B------:R-:W-:-:S10]  /*07d0*/  @UP0 UMOV UR11, URZ ;  /* 0x000000ff000b0c82 */ /* 0x000fd40008000000 */
.L_x_6:
        /* <DEDUP_REMOVED lines=14> */
.L_x_7:
        /* <DEDUP_REMOVED lines=14> */
.L_x_8:
        /* <DEDUP_REMOVED lines=14> */
.L_x_9:
        /* <DEDUP_REMOVED lines=14> */
.L_x_10:
        /* <DEDUP_REMOVED lines=14> */
.L_x_11:
        /* <DEDUP_REMOVED lines=14> */
.L_x_12:
        /* <DEDUP_REMOVED lines=14> */
.L_x_13:
        /* <DEDUP_REMOVED lines=14> */
.L_x_14:
        /* <DEDUP_REMOVED lines=14> */
.L_x_15:
        /* <DEDUP_REMOVED lines=14> */
.L_x_16:
        /* <DEDUP_REMOVED lines=14> */
.L_x_17:
        /* <DEDUP_REMOVED lines=14> */
.L_x_18:
        /* <DEDUP_REMOVED lines=14> */
.L_x_19:
        /* <DEDUP_REMOVED lines=14> */
.L_x_20:
        /* <DEDUP_REMOVED lines=14> */
.L_x_21:
        /* <DEDUP_REMOVED lines=14> */
.L_x_22:
        /* <DEDUP_REMOVED lines=14> */
.L_x_23:
        /* <DEDUP_REMOVED lines=14> */
.L_x_24:
        /* <DEDUP_REMOVED lines=14> */
.L_x_25:
        /* <DEDUP_REMOVED lines=14> */
.L_x_26:
        /* <DEDUP_REMOVED lines=14> */
.L_x_27:
        /* <DEDUP_REMOVED lines=14> */
.L_x_28:
        /* <DEDUP_REMOVED lines=14> */
.L_x_29:
        /* <DEDUP_REMOVED lines=14> */
.L_x_30:
        /* <DEDUP_REMOVED lines=14> */
.L_x_31:
        /* <DEDUP_REMOVED lines=14> */
.L_x_32:
        /* <DEDUP_REMOVED lines=14> */
.L_x_33:
        /* <DEDUP_REMOVED lines=14> */
.L_x_34:
        /* <DEDUP_REMOVED lines=14> */
.L_x_35:
        /* <DEDUP_REMOVED lines=14> */
.L_x_36:
[----:B------:R-:W-:Y:S01]  /*2220*/  @P0 ELECT P1, URZ, PT ;  /* 0x0000000000ff082f */ /* 0x000fe20003820000 */
[----:B----4-:R4:W-:-:S12]  /*2230*/  @UP1 UTMALDG.4D [UR8], [UR14], desc[URZ] ;  /* 0x0000ff080e0015b4 */ /* 0x0109d80008019000 */
[----:B------:R-:W-:Y:S02]  /*2240*/  @P1 PLOP3.LUT P0, PT, P1, PT, PT, 0x8, 0x80 ;  /* 0x000000000080181c */ /* 0x000fe40000f0e170 */
[----:B------:R-:W-:-:S11]  /*2250*/  PLOP3.LUT P1, PT, PT, PT, PT, 0x8, 0x80 ;  /* 0x000000000080781c */ /* 0x000fd60003f2e170 */
[----:B----4-:R-:W-:Y:S05]  /*2260*/  @P0 BRA.U.ANY `(.L_x_36) ;  /* 0xfffffffd00ec0947 */ /* 0x010fea000393ffff */
[----:B-----5:R-:W-:-:S13]  /*2270*/  ISETP.GE.AND P0, PT, R246, 0x1, PT ;  /* 0x00000001f600780c */ /* 0x020fda0003f06270 */
[----:B------:R-:W-:Y:S05]  /*2280*/  @!P0 BRA `(.L_x_3) ;  /* 0x0000000400908947 */ /* 0x000fea0003800000 */
[----:B------:R-:W4:Y:S02]  /*2290*/  SYNCS.PHASECHK.TRANS64.TRYWAIT P0, [R9+URZ+0x8], R0 ;  /* 0x00000800090075a7 */ /* 0x000f2400080011ff */
[----:B----4-:R-:W-:Y:S05]  /*22a0*/  @!P0 BRA `(.L_x_37) ;  /* 0x00000060001c8947 */ /* 0x010fea0003800000 */
.L_x_99:
[----:B------:R-:W-:Y:S01]  /*22b0*/  ELECT P0, URZ, PT ;  /* 0x0000000000ff782f */ /* 0x000fe20003800000 */
[----:B------:R-:W-:Y:S01]  /*22c0*/  IMAD R0, R246, 0x4, R9 ;  /* 0x00000004f6007824 */ /* 0x000fe200078e0209 */
[----:B------:R-:W-:Y:S02]  /*22d0*/  ELECT P1, URZ, PT ;  /* 0x0000000000ff782f */ /* 0x000fe40003820000 */
[----:B------:R-:W-:-:S09]  /*22e0*/  R2UR UR5, R9 ;  /* 0x00000000090572ca */ /* 0x000fd200000e0000 */
[----:B--2---:R-:W2:Y:S01]  /*22f0*/  @P0 LDC.64 R4, c[0x0][0x348] ;  /* 0x0000d200ff040b82 */ /* 0x004ea20000000a00 */
[----:B------:R-:W-:Y:S01]  /*2300*/  @P0 R2UR UR17, R9 ;  /* 0x00000000091102ca */ /* 0x000fe200000e0000 */
[----:B---3--:R-:W-:Y:S01]  /*2310*/  @P1 IMAD.MOV.U32 R2, RZ, RZ, 0x8000 ;  /* 0x00008000ff021424 */ /* 0x008fe200078e00ff */
[----:B------:R-:W-:Y:S01]  /*2320*/  VOTEU.ANY UP0, P0 ;  /* 0x0000000000ff7886 */ /* 0x000fe20000000100 */
[----:B------:R-:W-:Y:S02]  /*2330*/  VOTEU.ANY UP1, P0 ;  /* 0x0000000000ff7886 */ /* 0x000fe40000020100 */
[----:B------:R2:W-:Y:S01]  /*2340*/  @P1 SYNCS.ARRIVE.TRANS64 RZ, [R9+URZ], R2 ;  /* 0x0000000209ff19a7 */ /* 0x0005e200080000ff */
[----:B------:R-:W3:Y:S01]  /*2350*/  LDS R0, [R0+0x1207c] ;  /* 0x01207c0000007984 */ /* 0x000ee20000000800 */
[----:B------:R-:W-:Y:S01]  /*2360*/  @UP0 UIADD3 UR16, UPT, UPT, UR5, 0x2080, URZ ;  /* 0x0000208005100890 */ /* 0x000fe2000fffe0ff */
[----:B------:R-:W-:Y:S01]  /*2370*/  @UP0 UMOV UR18, URZ ;  /* 0x000000ff00120c82 */ /* 0x000fe20008000000 */
[----:B--2---:R-:W-:-:S04]  /*2380*/  @P0 IADD3 R2, P1, PT, R4, 0x80, RZ ;  /* 0x0000008004020810 */ /* 0x004fc80007f3e0ff */
[----:B------:R-:W-:Y:S01]  /*2390*/  @P0 R2UR UR8, R2 ;  /* 0x00000000020802ca */ /* 0x000fe200000e0000 */
[----:B------:R-:W-:Y:S01]  /*23a0*/  @P0 IMAD.X R4, RZ, RZ, R5, P1 ;  /* 0x000000ffff040224 */ /* 0x000fe200008e0605 */
[----:B------:R-:W-:-:S04]  /*23b0*/  PLOP3.LUT P1, PT, PT, PT, PT, 0x8, 0x80 ;  /* 0x000000000080781c */ /* 0x000fc80003f2e170 */
[----:B------:R-:W-:-:S07]  /*23c0*/  @P0 R2UR UR9, R4 ;  /* 0x00000000040902ca */ /* 0x000fce00000e0000 */
[----:B------:R-:W-:-:S05]  /*23d0*/  IMAD.U32 R4, RZ, RZ, UR8 ;  /* 0x00000008ff047e24 */ /* 0x000fca000f8e00ff */
[----:B------:R-:W-:Y:S01]  /*23e0*/  @P0 R2UR UR8, R4 ;  /* 0x00000000040802ca */ /* 0x000fe200000e0000 */
[----:B------:R-:W-:Y:S02]  /*23f0*/  IMAD.U32 R5, RZ, RZ, UR9 ;  /* 0x00000009ff057e24 */ /* 0x000fe4000f8e00ff */
[----:B---3--:R-:W-:-:S03]  /*2400*/  IMAD R2, R0, 0x40, R247 ;  /* 0x0000004000027824 */ /* 0x008fc600078e02f7 */
[----:B------:R-:W-:Y:S02]  /*2410*/  @P0 R2UR UR9, R5 ;  /* 0x00000000050902ca */ /* 0x000fe400000e0000 */
[----:B------:R-:W-:-:S15]  /*2420*/  R2UR UR19, R2 ;  /* 0x00000000021372ca */ /* 0x000fde00000e0000 */
.L_x_38:
[----:B------:R-:W-:Y:S01]  /*2430*/  @P0 ELECT P1, URZ, PT ;  /* 0x0000000000ff082f */ /* 0x000fe20003820000 */
[----:B------:R-:W-:Y:S02]  /*2440*/  UMOV UR20, UR13 ;  /* 0x0000000d00147c82 */ /* 0x000fe40008000000 */
[----:B------:R2:W-:Y:S10]  /*2450*/  @UP1 UTMALDG.3D [UR16], [UR8], desc[URZ] ;  /* 0x0000ff10080015b4 */ /* 0x0005f40008011000 */
[----:B------:R-:W-:-:S02]  /*2460*/  @P1 PLOP3.LUT P0, PT, P1, PT, PT, 0x8, 0x80 ;  /* 0x000000000080181c */ /* 0x000fc40000f0e170 */
[----:B------:R-:W-:-:S11]  /*2470*/  PLOP3.LUT P1, PT, PT, PT, PT, 0x8, 0x80 ;  /* 0x000000000080781c */ /* 0x000fd60003f2e170 */
[----:B--2---:R-:W-:Y:S05]  /*2480*/  @P0 BRA.U.ANY `(.L_x_38) ;  /* 0xfffffffd00e80947 */ /* 0x004fea000393ffff */
[----:B------:R-:W-:-:S13]  /*2490*/  ELECT P0, URZ, PT ;  /* 0x0000000000ff782f */ /* 0x000fda0003800000 */
[----:B------:R-:W2:Y:S01]  /*24a0*/  @P0 LDC.64 R4, c[0x0][0x348] ;  /* 0x0000d200ff040b82 */ /* 0x000ea20000000a00 */
[----:B------:R-:W-:Y:S01]  /*24b0*/  @P0 R2UR UR17, R9 ;  /* 0x00000000091102ca */ /* 0x000fe200000e0000 */
[----:B------:R-:W-:Y:S01]  /*24c0*/  VOTEU.ANY UP0, P0 ;  /* 0x0000000000ff7886 */ /* 0x000fe20000000100 */
[----:B------:R-:W-:-:S04]  /*24d0*/  VOTEU.ANY UP1, P0 ;  /* 0x0000000000ff7886 */ /* 0x000fc80000020100 */
[----:B------:R-:W-:Y:S01]  /*24e0*/  @UP0 UIADD3 UR16, UPT, UPT, UR5, 0x4080, URZ ;  /* 0x0000408005100890 */ /* 0x000fe2000fffe0ff */
[----:B------:R-:W-:Y:S01]  /*24f0*/  @UP0 UMOV UR18, 0x40 ;  /* 0x0000004000120882 */ /* 0x000fe20000000000 */
[----:B--2---:R-:W-:-:S04]  /*2500*/  @P0 IADD3 R0, P1, PT, R4, 0x80, RZ ;  /* 0x0000008004000810 */ /* 0x004fc80007f3e0ff */
[----:B------:R-:W-:Y:S01]  /*2510*/  @P0 R2UR UR8, R0 ;  /* 0x00000000000802ca */ /* 0x000fe200000e0000 */
[----:B------:R-:W-:Y:S01]  /*2520*/  @P0 IMAD.X R4, RZ, RZ, R5, P1 ;  /* 0x000000ffff040224 */ /* 0x000fe200008e0605 */
[----:B------:R-:W-:-:S04]  /*2530*/  PLOP3.LUT P1, PT, PT, PT, PT, 0x8, 0x80 ;  /* 0x000000000080781c */ /* 0x000fc80003f2e170 */
[----:B------:R-:W-:-:S07]  /*2540*/  @P0 R2UR UR9, R4 ;  /* 0x00000000040902ca */ /* 0x000fce00000e0000 */
[----:B------:R-:W-:-:S05]  /*2550*/  IMAD.U32 R4, RZ, RZ, UR8 ;  /* 0x00000008ff047e24 */ /* 0x000fca000f8e00ff */
[----:B------:R-:W-:Y:S01]  /*2560*/  @P0 R2UR UR8, R4 ;  /* 0x00000000040802ca */ /* 0x000fe200000e0000 */
[----:B------:R-:W-:-:S05]  /*2570*/  IMAD.U32 R5, RZ, RZ, UR9 ;  /* 0x00000009ff057e24 */ /* 0x000fca000f8e00ff */
[----:B------:R-:W-:-:S15]  /*2580*/  @P0 R2UR UR9, R5 ;  /* 0x00000000050902ca */ /* 0x000fde00000e0000 */
.L_x_39:
        /* <DEDUP_REMOVED lines=22> */
.L_x_40:
[----:B------:R-:W-:Y:S01]  /*26f0*/  @P0 ELECT P1, URZ, PT ;  /* 0x0000000000ff082f */ /* 0x000fe20003820000 */
[----:B------:R-:W-:Y:S02]  /*2700*/  UMOV UR20, UR13 ;  /* 0x0000000d00147c82 */ /* 0x000fe40008000000 */
[----:B------:R2:W-:Y:S10]  /*2710*/  @UP1 UTMALDG.3D [UR16], [UR8], desc[URZ] ;  /* 0x0000ff10080015b4 */ /* 0x0005f40008011000 */
[----:B------:R-:W-:-:S02]  /*2720*/  @P1 PLOP3.LUT P0, PT, P1, PT, PT, 0x8, 0x80 ;  /* 0x000000000080181c */ /* 0x000fc40000f0e170 */
[----:B------:R-:W-:-:S11]  /*2730*/  PLOP3.LUT P1, PT, PT, PT, PT, 0x8, 0x80 ;  /* 0x000000000080781c */ /* 0x000fd60003f2e170 */
[----:B--2---:R-:W-:Y:S05]  /*2740*/  @P0 BRA.U.ANY `(.L_x_40) ;  /* 0xfffffffd00e80947 */ /* 0x004fea000393ffff */
[----:B------:R-:W-:Y:S01]  /*2750*/  ELECT P0, URZ, PT ;  /* 0x0000000000ff782f */ /* 0x000fe20003800000 */
[----:B------:R-:W-:Y:S02]  /*2760*/  IMAD.MOV.U32 R245, RZ, RZ, RZ ;  /* 0x000000fffff57224 */ /* 0x000fe400078e00ff */
[----:B------:R-:W-:-:S10]  /*2770*/  IMAD.MOV.U32 R244, RZ, RZ, 0x1 ;  /* 0x00000001fff47424 */ /* 0x000fd400078e00ff */
        /* <DEDUP_REMOVED lines=15> */
.L_x_41:
[----:B------:R-:W-:Y:S01]  /*2870*/  @P0 ELECT P1, URZ, PT ;  /* 0x0000000000ff082f */ /* 0x000fe20003820000 */
[----:B------:R-:W-:Y:S02]  /*2880*/  UMOV UR20, UR13 ;  /* 0x0000000d00147c82 */ /* 0x000fe40008000000 */
[----:B------:R4:W-:Y:S10]  /*2890*/  @UP1 UTMALDG.3D [UR16], [UR8], desc[URZ] ;  /* 0x0000ff10080015b4 */ /* 0x0009f40008011000 */
[----:B------:R-:W-:-:S02]  /*28a0*/  @P1 PLOP3.LUT P0, PT, P1, PT, PT, 0x8, 0x80 ;  /* 0x000000000080181c */ /* 0x000fc40000f0e170 */
[----:B------:R-:W-:-:S11]  /*28b0*/  PLOP3.LUT P1, PT, PT, PT, PT, 0x8, 0x80 ;  /* 0x000000000080781c */ /* 0x000fd60003f2e170 */
[----:B----4-:R-:W-:Y:S05]  /*28c0*/  @P0 BRA.U.ANY `(.L_x_41) ;  /* 0xfffffffd00e80947 */ /* 0x010fea000393ffff */
.L_x_3:
[----:B-1----:R-:W-:Y:S05]  /*28d0*/  BSYNC B0 ;  /* 0x0000000000007941 */ /* 0x002fea0003800000 */
.L_x_2:
[----:B------:R-:W1:Y:S01]  /*28e0*/  S2UR UR8, SR_CgaCtaId ;  /* 0x00000000000879c3 */ /* 0x000e620000008800 */
[----:B------:R-:W-:Y:S01]  /*28f0*/  UMOV UR5, 0x400 ;  /* 0x0000040000057882 */ /* 0x000fe20000000000 */
[----:B-----5:R-:W-:Y:S01]  /*2900*/  ISETP.GE.AND P1, PT, R246, 0x1, PT ;  /* 0x00000001f600780c */ /* 0x020fe20003f26270 */
[----:B------:R-:W-:Y:S01]  /*2910*/  IMAD.MOV.U32 R242, RZ, RZ, RZ ;  /* 0x000000fffff27224 */ /* 0x000fe200078e00ff */
[----:B------:R-:W-:Y:S01]  /*2920*/  PLOP3.LUT P0, PT, PT, PT, PT, 0x80, 0x8 ;  /* 0x000000000008781c */ /* 0x000fe20003f0f070 */
[----:B------:R-:W-:Y:S01]  /*2930*/  IMAD.MOV.U32 R243, RZ, RZ, -0x800000 ;  /* 0xff800000fff37424 */ /* 0x000fe200078e00ff */
[----:B------:R-:W-:Y:S02]  /*2940*/  CS2R R148, SRZ ;  /* 0x0000000000947805 */ /* 0x000fe4000001ff00 */
[----:B------:R-:W-:Y:S02]  /*2950*/  CS2R R150, SRZ ;  /* 0x0000000000967805 */ /* 0x000fe4000001ff00 */
[----:B------:R-:W-:-:S02]  /*2960*/  CS2R R168, SRZ ;  /* 0x0000000000a87805 */ /* 0x000fc4000001ff00 */
[----:B------:R-:W-:Y:S02]  /*2970*/  CS2R R170, SRZ ;  /* 0x0000000000aa7805 */ /* 0x000fe4000001ff00 */
[----:B------:R-:W-:Y:S02]  /*2980*/  CS2R R36, SRZ ;  /* 0x0000000000247805 */ /* 0x000fe4000001ff00 */
[----:B------:R-:W-:Y:S02]  /*2990*/  CS2R R38, SRZ ;  /* 0x0000000000267805 */ /* 0x000fe4000001ff00 */
        /* <DEDUP_REMOVED lines=11> */
[----:B------:R-:W-:Y:S01]  /*2a50*/  CS2R R146, SRZ ;  /* 0x0000000000927805 */ /* 0x000fe2000001ff00 */
[----:B-1----:R-:W-:Y:S01]  /*2a60*/  ULEA UR5, UR8, UR5, 0x18 ;  /* 0x0000000508057291 */ /* 0x002fe2000f8ec0ff */
[----:B------:R-:W-:Y:S02]  /*2a70*/  CS2R R44, SRZ ;  /* 0x00000000002c7805 */ /* 0x000fe4000001ff00 */
[----:B------:R-:W-:Y:S02]  /*2a80*/  CS2R R46, SRZ ;  /* 0x00000000002e7805 */ /* 0x000fe4000001ff00 */
[----:B--23--:R-:W-:-:S02]  /*2a90*/  CS2R R8, SRZ ;  /* 0x0000000000087805 */ /* 0x00cfc4000001ff00 */
[----:B------:R-:W-:Y:S02]  /*2aa0*/  CS2R R10, SRZ ;  /* 0x00000000000a7805 */ /* 0x000fe4000001ff00 */
[----:B------:R-:W-:Y:S01]  /*2ab0*/  CS2R R32, SRZ ;  /* 0x0000000000207805 */ /* 0x000fe2000001ff00 */
[----:B------:R-:W-:Y:S01]  /*2ac0*/  IMAD.U32 R0, RZ, RZ, UR5 ;  /* 0x00000005ff007e24 */ /* 0x000fe2000f8e00ff */
[----:B------:R-:W-:Y:S02]  /*2ad0*/  CS2R R34, SRZ ;  /* 0x0000000000227805 */ /* 0x000fe4000001ff00 */
[----:B------:R-:W-:Y:S02]  /*2ae0*/  CS2R R160, SRZ ;  /* 0x0000000000a07805 */ /* 0x000fe4000001ff00 */
[----:B------:R-:W-:Y:S01]  /*2af0*/  CS2R R162, SRZ ;  /* 0x0000000000a27805 */ /* 0x000fe2000001ff00 */
[----:B------:R-:W1:Y:S01]  /*2b00*/  SYNCS.PHASECHK.TRANS64.TRYWAIT P3, [R0+URZ+0x20], RZ ;  /* 0x000020ff000075a7 */ /* 0x000e6200080611ff */
        /* <DEDUP_REMOVED lines=20> */
[----:B------:R-:W-:Y:S01]  /*2c50*/  CS2R R220, SRZ ;  /* 0x0000000000dc7805 */ /* 0x000fe2000001ff00 */
[----:B------:R-:W-:Y:S02]  /*2c60*/  IMAD.MOV.U32 R222, RZ, RZ, RZ ;  /* 0x000000ffffde7224 */ /* 0x000fe400078e00ff */
[----:B------:R-:W-:Y:S01]  /*2c70*/  IMAD R7, R7, 0x10, R0 ;  /* 0x0000001007077824 */ /* 0x000fe200078e0200 */
[----:B-1----:R-:W-:Y:S06]  /*2c80*/  @P3 BRA `(.L_x_42) ;  /* 0x0000000000083947 */ /* 0x002fec0003800000 */
[----:B------:R-:W1:Y:S02]  /*2c90*/  SYNCS.PHASECHK.TRANS64.TRYWAIT P3, [R0+URZ+0x20], RZ ;  /* 0x000020ff000075a7 */ /* 0x000e6400080611ff */
[----:B-1----:R-:W-:Y:S05]  /*2ca0*/  @!P3 BRA `(.L_x_43) ;  /* 0x0000005400b8b947 */ /* 0x002fea0003800000 */
.L_x_42:
[----:B------:R2:W3:Y:S01]  /*2cb0*/  LDSM.16.M88.2 R72, [R7+0x80] ;  /* 0x000080000748783b */ /* 0x0004e20000000100 */
[----:B------:R-:W-:Y:S01]  /*2cc0*/  IMAD.MOV.U32 R223, RZ, RZ, RZ ;  /* 0x000000ffffdf7224 */ /* 0x000fe200078e00ff */
[----:B------:R-:W-:Y:S02]  /*2cd0*/  CS2R R188, SRZ ;  /* 0x0000000000bc7805 */ /* 0x000fe4000001ff00 */
[----:B------:R-:W-:Y:S01]  /*2ce0*/  CS2R R190, SRZ ;  /* 0x0000000000be7805 */ /* 0x000fe2000001ff00 */
[----:B------:R2:W4:Y:S01]  /*2cf0*/  LDSM.16.M88.2 R74, [R7+0x180] ;  /* 0x00018000074a783b */ /* 0x0005220000000100 */
[----:B------:R-:W-:Y:S02]  /*2d00*/  CS2R R52, SRZ ;  /* 0x0000000000347805 */ /* 0x000fe4000001ff00 */
[----:B------:R-:W-:Y:S02]  /*2d10*/  CS2R R54, SRZ ;  /* 0x0000000000367805 */ /* 0x000fe4000001ff00 */
[----:B------:R-:W-:Y:S01]  /*2d20*/  CS2R R68, SRZ ;  /* 0x0000000000447805 */ /* 0x000fe2000001ff00 */
[----:B------:R2:W1:Y:S01]  /*2d30*/  LDSM.16.M88.2 R76, [R7+0x280] ;  /* 0x00028000074c783b */ /* 0x0004620000000100 */
[----:B------:R-:W-:-:S02]  /*2d40*/  CS2R R70, SRZ ;  /* 0x0000000000467805 */ /* 0x000fc4000001ff00 */
[----:B------:R-:W-:Y:S02]  /*2d50*/  CS2R R60, SRZ ;  /* 0x00000000003c7805 */ /* 0x000fe4000001ff00 */
[----:B------:R-:W-:Y:S01]  /*2d60*/  CS2R R62, SRZ ;  /* 0x00000000003e7805 */ /* 0x000fe2000001ff00 */
[----:B------:R2:W1:Y:S01]  /*2d70*/  LDSM.16.M88.2 R78, [R7+0x380] ;  /* 0x00038000074e783b */ /* 0x0004620000000100 */
        /* <DEDUP_REMOVED lines=9> */
[----:B------:R-:W-:Y:S01]  /*2e10*/  CS2R R66, SRZ ;  /* 0x0000000000427805 */ /* 0x000fe2000001ff00 */
[----:B------:R2:W1:Y:S04]  /*2e20*/  LDSM.16.M88.2 R84, [R7+0x680] ;  /* 0x000680000754783b */ /* 0x0004680000000100 */
        /* <DEDUP_REMOVED lines=24> */
[----:B------:R2:W1:Y:S01]  /*2fb0*/  LDSM.16.M88.2 R134, [R7+0x1f80] ;  /* 0x001f80000786783b */ /* 0x0004620000000100 */
[----:B------:R2:W1:Y:S01]  /*2fc0*/  @P1 SYNCS.PHASECHK.TRANS64.TRYWAIT P0, [R0+URZ], RZ ;  /* 0x000000ff000015a7 */ /* 0x00046200080011ff */
[----:B---34-:R-:W-:Y:S05]  /*2fd0*/  @!P1 BRA `(.L_x_44) ;  /* 0x0000003400e89947 */ /* 0x018fea0003800000 */
[----:B------:R-:W-:Y:S01]  /*2fe0*/  IMAD.MOV R241, RZ, RZ, -R246 ;  /* 0x000000fffff17224 */ /* 0x000fe200078e0af6 */
[----:B------:R-:W-:Y:S01]  /*2ff0*/  CS2R R234, SRZ ;  /* 0x0000000000ea7805 */ /* 0x000fe2000001ff00 */
[----:B------:R-:W-:Y:S01]  /*3000*/  IMAD.MOV.U32 R242, RZ, RZ, RZ ;  /* 0x000000fffff27224 */ /* 0x000fe200078e00ff */
[----:B------:R-:W-:Y:S01]  /*3010*/  CS2R R232, SRZ ;  /* 0x0000000000e87805 */ /* 0x000fe2000001ff00 */
[----:B------:R-:W-:Y:S02]  /*3020*/  IMAD.MOV.U32 R243, RZ, RZ, -0x800000 ;  /* 0xff800000fff37424 */ /* 0x000fe400078e00ff */
[----:B------:R-:W-:-:S07]  /*3030*/  IMAD.MOV.U32 R240, RZ, RZ, 0x1 ;  /* 0x00000001fff07424 */ /* 0x000fce00078e00ff */
.L_x_71:
[----:B------:R-:W-:Y:S01]  /*3040*/  ISETP.NE.AND P2, PT, R248, RZ, PT ;  /* 0x000000fff800720c */ /* 0x000fe20003f45270 */
[----:B------:R-:W-:Y:S03]  /*3050*/  BSSY B0, `(.L_x_45) ;  /* 0x0000009000007945 */ /* 0x000fe60003800000 */
[----:B------:R-:W-:Y:S01]  /*3060*/  ISETP.GE.OR P1, PT, R233, R246, P2 ;  /* 0x000000f6e900720c */ /* 0x000fe20001726670 */
[----:B-1----:R-:W-:-:S12]  /*3070*/  @P0 BRA `(.L_x_46) ;  /* 0x0000000000180947 */ /* 0x002fd80003800000 */
[----:B------:R-:W1:Y:S01]  /*3080*/  S2R R3, SR_CgaCtaId ;  /* 0x0000000000037919 */ /* 0x000e620000008800 */
[----:B--2---:R-:W-:Y:S01]  /*3090*/  MOV R0, 0x400 ;  /* 0x0000040000007802 */ /* 0x004fe20000000f00 */
[----:B------:R-:W-:-:S03]  /*30a0*/  IMAD.U32 R4, R234, -0x80000000, RZ ;  /* 0x80000000ea047824 */ /* 0x000fc600078e00ff */
[----:B-1----:R-:W-:-:S04]  /*30b0*/  LEA R3, R3, R0, 0x18 ;  /* 0x0000000003037211 */ /* 0x002fc800078ec0ff */
[----:B------:R-:W1:Y:S02]  /*30c0*/  SYNCS.PHASECHK.TRANS64.TRYWAIT P0, [R3+URZ], R4 ;  /* 0x00000004030075a7 */ /* 0x000e6400080011ff */
[----:B-1----:R-:W-:Y:S05]  /*30d0*/  @!P0 BRA `(.L_x_47) ;  /* 0x0000005000c08947 */ /* 0x002fea0003800000 */
.L_x_46:
[----:B------:R-:W-:Y:S05]  /*30e0*/  BSYNC B0 ;  /* 0x0000000000007941 */ /* 0x000fea0003800000 */
.L_x_45:
[----:B------:R-:W-:Y:S04]  /*30f0*/  BSSY B0, `(.L_x_48) ;  /* 0x000006e000007945 */ /* 0x000fe80003800000 */
[----:B------:R-:W-:Y:S05]  /*3100*/  @P1 BRA `(.L_x_49) ;  /* 0x0000000400b01947 */ /* 0x000fea0003800000 */
[----:B-1----:R-:W1:Y:S01]  /*3110*/  S2R R3, SR_CgaCtaId ;  /* 0x0000000000037919 */ /* 0x002e620000008800 */
[----:B--2---:R-:W-:Y:S01]  /*3120*/  MOV R0, 0x400 ;  /* 0x0000040000007802 */ /* 0x004fe20000000f00 */
[----:B------:R-:W-:Y:S01]  /*3130*/  IMAD.U32 R4, R240, -0x80000000, RZ ;  /* 0x80000000f0047824 */ /* 0x000fe200078e00ff */
[----:B------:R-:W-:Y:S02]  /*3140*/  BSSY B1, `(.L_x_50) ;  /* 0x0000004000017945 */ /* 0x000fe40003800000 */
[----:B-1----:R-:W-:-:S04]  /*3150*/  LEA R7, R3, R0, 0x18 ;  /* 0x0000000003077211 */ /* 0x002fc800078ec0ff */
[----:B------:R-:W1:Y:S02]  /*3160*/  SYNCS.PHASECHK.TRANS64.TRYWAIT P0, [R7+URZ+0x18], R4 ;  /* 0x00001804070075a7 */ /* 0x000e6400080011ff */
[----:B-1----:R-:W-:Y:S05]  /*3170*/  @!P0 BRA `(.L_x_51) ;  /* 0x0000005000b08947 */ /* 0x002fea0003800000 */
.L_x_102:
[----:B------:R-:W-:Y:S05]  /*3180*/  BSYNC B1 ;  /* 0x0000000000017941 */ /* 0x000fea0003800000 */
.L_x_50:
[----:B------:R-:W2:Y:S01]  /*3190*/  LDC.64 R16, c[0x0][0x348] ;  /* 0x0000d200ff107b82 */ /* 0x000ea20000000a00 */
[----:B------:R-:W-:Y:S02]  /*31a0*/  ELECT P1, URZ, PT ;  /* 0x0000000000ff782f */ /* 0x000fe40003820000 */
[----:B------:R-:W-:Y:S02]  /*31b0*/  LOP3.LUT R3, RZ, R233, RZ, 0x33, !PT ;  /* 0x000000e9ff037212 */ /* 0x000fe400078e33ff */
[----:B------:R-:W-:Y:S02]  /*31c0*/  ELECT P0, URZ, PT ;  /* 0x0000000000ff782f */ /* 0x000fe40003800000 */
[----:B------:R-:W-:Y:S01]  /*31d0*/  R2UR UR5, R7 ;  /* 0x00000000070572ca */ /* 0x000fe200000e0000 */
[----:B------:R-:W-:Y:S01]  /*31e0*/  IMAD.IADD R3, R246, 0x1, R3 ;  /* 0x00000001f6037824 */ /* 0x000fe200078e0203 */
[----:B------:R-:W3:Y:S03]  /*31f0*/  S2UR UR20, SR_CTAID.Y ;  /* 0x00000000001479c3 */ /* 0x000ee60000002600 */
[----:B------:R-:W-:-:S02]  /*3200*/  IMAD R3, R3, 0x4, R7 ;  /* 0x0000000403037824 */ /* 0x000fc400078e0207 */
[----:B------:R-:W-:-:S04]  /*3210*/  @P1 IMAD.MOV.U32 R0, RZ, RZ, 0x8000 ;  /* 0x00008000ff001424 */ /* 0x000fc800078e00ff */
[----:B------:R-:W-:Y:S01]  /*3220*/  VOTEU.ANY UP0, P0 ;  /* 0x0000000000ff7886 */ /* 0x000fe20000000100 */
[----:B------:R-:W-:Y:S01]  /*3230*/  VOTEU.ANY UP1, P0 ;  /* 0x0000000000ff7886 */ /* 0x000fe20000020100 */
[----:B------:R4:W-:Y:S03]  /*3240*/  @P1 SYNCS.ARRIVE.TRANS64 RZ, [R7+URZ+0x10], R0 ;  /* 0x0000100007ff19a7 */ /* 0x0009e600080000ff */
[----:B------:R-:W-:Y:S02]  /*3250*/  @UP0 UIADD3 UR16, UPT, UPT, UR5, 0xa080, URZ ;  /* 0x0000a08005100890 */ /* 0x000fe4000fffe0ff */
[----:B------:R-:W-:Y:S01]  /*3260*/  @UP0 UIADD3 UR17, UPT, UPT, UR5, 0x10, URZ ;  /* 0x0000001005110890 */ /* 0x000fe2000fffe0ff */
[----:B--2---:R-:W-:Y:S01]  /*3270*/  @P0 IADD3 R4, P1, PT, R16, 0x100, RZ ;  /* 0x0000010010040810 */ /* 0x004fe20007f3e0ff */
[----:B------:R-:W-:Y:S01]  /*3280*/  @UP0 UMOV UR18, URZ ;  /* 0x000000ff00120c82 */ /* 0x000fe20008000000 */
[----:B----4-:R-:W2:Y:S03]  /*3290*/  LDS R0, [R3+0x12080] ;  /* 0x0120800003007984 */ /* 0x010ea60000000800 */
[----:B-1----:R-:W-:Y:S01]  /*32a0*/  @P0 IMAD.X R5, RZ, RZ, R17, P1 ;  /* 0x000000ffff050224 */ /* 0x002fe200008e0611 */
[----:B------:R-:W-:-:S02]  /*32b0*/  @P0 R2UR UR8, R4 ;  /* 0x00000000040802ca */ /* 0x000fc400000e0000 */
[----:B------:R-:W-:Y:S02]  /*32c0*/  PLOP3.LUT P1, PT, PT, PT, PT, 0x8, 0x80 ;  /* 0x000000000080781c */ /* 0x000fe40003f2e170 */
[----:B------:R-:W-:-:S09]  /*32d0*/  @P0 R2UR UR9, R5 ;  /* 0x00000000050902ca */ /* 0x000fd200000e0000 */
[----:B------:R-:W-:-:S04]  /*32e0*/  IMAD.U32 R4, RZ, RZ, UR8 ;  /* 0x00000008ff047e24 */ /* 0x000fc8000f8e00ff */
[----:B------:R-:W-:Y:S01]  /*32f0*/  IMAD.U32 R5, RZ, RZ, UR9 ;  /* 0x00000009ff057e24 */ /* 0x000fe2000f8e00ff */
[----:B------:R-:W-:-:S04]  /*3300*/  @P0 R2UR UR8, R4 ;  /* 0x00000000040802ca */ /* 0x000fc800000e0000 */
[----:B------:R-:W-:Y:S01]  /*3310*/  @P0 R2UR UR9, R5 ;  /* 0x00000000050902ca */ /* 0x000fe200000e0000 */
[----:B--23--:R-:W-:-:S14]  /*3320*/  IMAD R0, R0, 0x40, R247 ;  /* 0x0000004000007824 */ /* 0x00cfdc00078e02f7 */
.L_x_52:
[----:B------:R-:W-:-:S13]  /*3330*/  @P0 ELECT P1, URZ, PT ;  /* 0x0000000000ff082f */ /* 0x000fda0003820000 */
[----:B------:R-:W-:Y:S02]  /*3340*/  @P1 R2UR.BROADCAST UR19, R0 ;  /* 0x00000000001312ca */ /* 0x000fe400008e0000 */
[----:B------:R-:W-:-:S11]  /*3350*/  @P1 PLOP3.LUT P0, PT, P1, PT, PT, 0x8, 0x80 ;  /* 0x000000000080181c */ /* 0x000fd60000f0e170 */
[----:B------:R1:W-:Y:S01]  /*3360*/  @UP1 UTMALDG.3D [UR16], [UR8], desc[URZ] ;  /* 0x0000ff10080015b4 */ /* 0x0003e20008011000 */
[----:B------:R-:W-:Y:S01]  /*3370*/  PLOP3.LUT P1, PT, PT, PT, PT, 0x8, 0x80 ;  /* 0x000000000080781c */ /* 0x000fe20003f2e170 */
[----:B-1----:R-:W-:-:S12]  /*3380*/  @P0 BRA.U.ANY `(.L_x_52) ;  /* 0xfffffffd00e80947 */ /* 0x002fd8000393ffff */
[----:B------:R-:W1:Y:S01]  /*3390*/  LDC.64 R4, c[0x0][0x348] ;  /* 0x0000d200ff047b82 */ /* 0x000e620000000a00 */
[----:B------:R-:W-:-:S13]  /*33a0*/  ELECT P0, URZ, PT ;  /* 0x0000000000ff782f */ /* 0x000fda0003800000 */
[----:B------:R-:W-:Y:S01]  /*33b0*/  VOTEU.ANY UP0, P0 ;  /* 0x0000000000ff7886 */ /* 0x000fe20000000100 */
[----:B------:R-:W-:-:S04]  /*33c0*/  VOTEU.ANY UP1, P0 ;  /* 0x0000000000ff7886 */ /* 0x000fc80000020100 */
[----:B------:R-:W-:Y:S02]  /*33d0*/  @UP0 UIADD3 UR16, UPT, UPT, UR5, 0xc080, URZ ;  /* 0x0000c08005100890 */ /* 0x000fe4000fffe0ff */
[----:B------:R-:W-:Y:S01]  /*33e0*/  @UP0 UIADD3 UR17, UPT, UPT, UR5, 0x10, URZ ;  /* 0x0000001005110890 */ /* 0x000fe2000fffe0ff */
[----:B------:R-:W-:Y:S01]  /*33f0*/  @UP0 UMOV UR18, 0x40 ;  /* 0x0000004000120882 */ /* 0x000fe20000000000 */
[----:B-1----:R-:W-:-:S04]  /*3400*/  @P0 IADD3 R3, P1, PT, R4, 0x100, RZ ;  /* 0x0000010004030810 */ /* 0x002fc80007f3e0ff */
        /* <DEDUP_REMOVED lines=8> */
.L_x_53:
        /* <DEDUP_REMOVED lines=22> */
.L_x_54:
        /* <DEDUP_REMOVED lines=22> */
.L_x_55:
[----:B------:R-:W-:-:S13]  /*3750*/  @P0 ELECT P1, URZ, PT ;  /* 0x0000000000ff082f */ /* 0x000fda0003820000 */
[----:B------:R-:W-:Y:S02]  /*3760*/  @P1 R2UR.BROADCAST UR19, R0 ;  /* 0x00000000001312ca */ /* 0x000fe400008e0000 */
[----:B------:R-:W-:-:S11]  /*3770*/  @P1 PLOP3.LUT P0, PT, P1, PT, PT, 0x8, 0x80 ;  /* 0x000000000080181c */ /* 0x000fd60000f0e170 */
[----:B------:R1:W-:Y:S01]  /*3780*/  @UP1 UTMALDG.3D [UR16], [UR8], desc[URZ] ;  /* 0x0000ff10080015b4 */ /* 0x0003e20008011000 */
[----:B------:R-:W-:Y:S01]  /*3790*/  PLOP3.LUT P1, PT, PT, PT, PT, 0x8, 0x80 ;  /* 0x000000000080781c */ /* 0x000fe20003f2e170 */
[----:B-1----:R-:W-:-:S12]  /*37a0*/  @P0 BRA.U.ANY `(.L_x_55) ;  /* 0xfffffffd00e80947 */ /* 0x002fd8000393ffff */
[----:B------:R-:W-:Y:S01]  /*37b0*/  VIADD R233, R233, 0x1 ;  /* 0x00000001e9e97836 */ /* 0x000fe20000000000 */
[----:B------:R-:W-:-:S07]  /*37c0*/  LOP3.LUT R240, R240, 0x1, RZ, 0x3c, !PT ;  /* 0x00000001f0f07812 */ /* 0x000fce00078e3cff */
.L_x_49:
[----:B------:R-:W-:Y:S05]  /*37d0*/  BSYNC B0 ;  /* 0x0000000000007941 */ /* 0x000fea0003800000 */
.L_x_48:
[----:B-1----:R-:W1:Y:S01]  /*37e0*/  S2R R3, SR_TID.X ;  /* 0x0000000000037919 */ /* 0x002e620000002100 */
[----:B------:R-:W3:Y:S01]  /*37f0*/  S2UR UR8, SR_CgaCtaId ;  /* 0x00000000000879c3 */ /* 0x000ee20000008800 */
[----:B------:R-:W-:Y:S01]  /*3800*/  UMOV UR5, 0x400 ;  /* 0x0000040000057882 */ /* 0x000fe20000000000 */
[----:B------:R-:W-:Y:S01]  /*3810*/  ISETP.GE.OR P0, PT, R244, R246, P2 ;  /* 0x000000f6f400720c */ /* 0x000fe20001706670 */
[----:B------:R-:W-:Y:S01]  /*3820*/  BSSY B0, `(.L_x_56) ;  /* 0x0000149000007945 */ /* 0x000fe20003800000 */
[----:B------:R-:W-:Y:S01]  /*3830*/  LOP3.LUT R234, R234, 0x1, RZ, 0x3c, !PT ;  /* 0x00000001eaea7812 */ /* 0x000fe200078e3cff */
[----:B---3--:R-:W-:Y:S01]  /*3840*/  ULEA UR5, UR8, UR5, 0x18 ;  /* 0x0000000508057291 */ /* 0x008fe2000f8ec0ff */
[C---:B-12---:R-:W-:Y:S01]  /*3850*/  IMAD R0, R3.reuse, 0x40, R3 ;  /* 0x0000004003007824 */ /* 0x046fe200078e0203 */
[C---:B------:R-:W-:Y:S01]  /*3860*/  ISETP.NE.AND P1, PT, R3.reuse, RZ, PT ;  /* 0x000000ff0300720c */ /* 0x040fe20003f25270 */
[----:B------:R-:W-:-:S03]  /*3870*/  IMAD.SHL.U32 R5, R3, 0x20, RZ ;  /* 0x0000002003057824 */ /* 0x000fc600078e00ff */
[----:B------:R-:W-:Y:S01]  /*3880*/  LOP3.LUT R4, R0, 0x1c8, RZ, 0xc0, !PT ;  /* 0x000001c800047812 */ /* 0x000fe200078ec0ff */
[----:B------:R-:W-:-:S03]  /*3890*/  IMAD.U32 R0, RZ, RZ, UR5 ;  /* 0x00000005ff007e24 */ /* 0x000fc6000f8e00ff */
[----:B------:R-:W-:-:S04]  /*38a0*/  LOP3.LUT R5, R4, 0x200, R5, 0xf8, !PT ;  /* 0x0000020004057812 */ /* 0x000fc800078ef805 */
[----:B------:R-:W-:-:S05]  /*38b0*/  IADD3 R237, PT, PT, R0, R5, R5 ;  /* 0x0000000500ed7210 */ /* 0x000fca0007ffe005 */
[C---:B------:R-:W-:Y:S02]  /*38c0*/  VIADD R236, R237.reuse, 0x2080 ;  /* 0x00002080edec7836 */ /* 0x040fe40000000000 */
[C---:B------:R-:W-:Y:S02]  /*38d0*/  VIADD R250, R237.reuse, 0x20a0 ;  /* 0x000020a0edfa7836 */ /* 0x040fe40000000000 */
[C---:B------:R-:W-:Y:S01]  /*38e0*/  VIADD R249, R237.reuse, 0x20c0 ;  /* 0x000020c0edf97836 */ /* 0x040fe20000000000 */
[----:B------:R-:W-:Y:S01]  /*38f0*/  SHF.R.U32.HI R5, RZ, 0x3, R236 ;  /* 0x00000003ff057819 */ /* 0x000fe200000116ec */
[----:B------:R-:W-:Y:S01]  /*3900*/  VIADD R237, R237, 0x20e0 ;  /* 0x000020e0eded7836 */ /* 0x000fe20000000000 */
[----:B------:R-:W-:Y:S02]  /*3910*/  SHF.R.U32.HI R17, RZ, 0x3, R250 ;  /* 0x00000003ff117819 */ /* 0x000fe400000116fa */
[----:B------:R-:W-:Y:S02]  /*3920*/  LOP3.LUT R236, R236, 0x70, R5, 0x78, !PT ;  /* 0x00000070ecec7812 */ /* 0x000fe400078e7805 */
[----:B------:R-:W-:-:S02]  /*3930*/  LOP3.LUT R250, R250, 0x70, R17, 0x78, !PT ;  /* 0x00000070fafa7812 */ /* 0x000fc400078e7811 */
[----:B------:R-:W-:Y:S01]  /*3940*/  SHF.R.U32.HI R16, RZ, 0x3, R249 ;  /* 0x00000003ff107819 */ /* 0x000fe200000116f9 */
[----:B------:R-:W1:Y:S03]  /*3950*/  LDSM.16.M88.4 R4, [R236] ;  /* 0x00000000ec04783b */ /* 0x000e660000000200 */
[----:B------:R-:W-:Y:S01]  /*3960*/  LOP3.LUT R249, R249, 0x70, R16, 0x78, !PT ;  /* 0x00000070f9f97812 */ /* 0x000fe200078e7810 */
[----:B------:R-:W-:Y:S04]  /*3970*/  LDSM.16.M88.4 R180, [R250] ;  /* 0x00000000fab4783b */ /* 0x000fe80000000200 */
[----:B------:R-:W2:Y:S04]  /*3980*/  LDSM.16.M88.4 R156, [R236+0x800] ;  /* 0x00080000ec9c783b */ /* 0x000ea80000000200 */
[----:B------:R-:W3:Y:S04]  /*3990*/  LDSM.16.M88.4 R164, [R236+0x1000] ;  /* 0x00100000eca4783b */ /* 0x000ee80000000200 */
[----:B------:R-:W4:Y:S04]  /*39a0*/  LDSM.16.M88.4 R228, [R249] ;  /* 0x00000000f9e4783b */ /* 0x000f280000000200 */
[----:B------:R-:W-:Y:S01]  /*39b0*/  LDSM.16.M88.4 R16, [R250+0x1000] ;  /* 0x00100000fa10783b */ /* 0x000fe20000000200 */
[C---:B-1----:R-:W-:Y:S08]  /*39c0*/  HMMA.16816.F32 R224, R72.reuse, R4, RZ ;  /* 0x0000000448e0723c */ /* 0x042ff000000018ff */
[C---:B------:R-:W-:Y:S08]  /*39d0*/  HMMA.16816.F32 R4, R72.reuse, R6, RZ ;  /* 0x000000064804723c */ /* 0x040ff000000018ff */
[----:B--2---:R-:W-:Y:S08]  /*39e0*/  HMMA.16816.F32 R152, R72, R156, RZ ;  /* 0x0000009c4898723c */ /* 0x004ff000000018ff */
[C---:B------:R-:W-:Y:S08]  /*39f0*/  HMMA.16816.F32 R224, R76.reuse, R180, R224 ;  /* 0x000000b44ce0723c */ /* 0x040ff000000018e0 */
[----:B------:R-:W-:Y:S01]  /*3a00*/  HMMA.16816.F32 R180, R76, R182, R4 ;  /* 0x000000b64cb4723c */ /* 0x000fe20000001804 */
[----:B------:R-:W1:Y:S07]  /*3a10*/  LDSM.16.M88.4 R4, [R250+0x800] ;  /* 0x00080000fa04783b */ /* 0x000e6e0000000200 */
[C---:B------:R-:W-:Y:S08]  /*3a20*/  HMMA.16816.F32 R156, R72.reuse, R158, RZ ;  /* 0x0000009e489c723c */ /* 0x040ff000000018ff */
[----:B---3--:R-:W-:Y:S08]  /*3a30*/  HMMA.16816.F32 R176, R72, R164, RZ ;  /* 0x000000a448b0723c */ /* 0x008ff000000018ff */
[C---:B----4-:R-:W-:Y:S08]  /*3a40*/  HMMA.16816.F32 R224, R80.reuse, R228, R224 ;  /* 0x000000e450e0723c */ /* 0x050ff000000018e0 */
[----:B------:R-:W-:Y:S01]  /*3a50*/  HMMA.16816.F32 R180, R80, R230, R180 ;  /* 0x000000e650b4723c */ /* 0x000fe200000018b4 */
[----:B------:R-:W2:Y:S07]  /*3a60*/  LDSM.16.M88.4 R228, [R249+0x800] ;  /* 0x00080000f9e4783b */ /* 0x000eae0000000200 */
[----:B------:R-:W-:Y:S08]  /*3a70*/  HMMA.16816.F32 R164, R72, R166, RZ ;  /* 0x000000a648a4723c */ /* 0x000ff000000018ff */
[C---:B-1----:R-:W-:Y:S08]  /*3a80*/  HMMA.16816.F32 R152, R76.reuse, R4, R152 ;  /* 0x000000044c98723c */ /* 0x042ff00000001898 */
[C---:B------:R-:W-:Y:S01]  /*3a90*/  HMMA.16816.F32 R4, R76.reuse, R6, R156 ;  /* 0x000000064c04723c */ /* 0x040fe2000000189c */
[----:B------:R-:W1:Y:S07]  /*3aa0*/  LDSM.16.M88.4 R156, [R249+0x1000] ;  /* 0x00100000f99c783b */ /* 0x000e6e0000000200 */
[C---:B------:R-:W-:Y:S08]  /*3ab0*/  HMMA.16816.F32 R176, R76.reuse, R16, R176 ;  /* 0x000000104cb0723c */ /* 0x040ff000000018b0 */
[----:B------:R-:W-:Y:S01]  /*3ac0*/  HMMA.16816.F32 R164, R76, R18, R164 ;  /* 0x000000124ca4723c */ /* 0x000fe200000018a4 */
[----:B------:R-:W3:Y:S07]  /*3ad0*/  LDSM.16.M88.4 R16, [R236+0x1800] ;  /* 0x00180000ec10783b */ /* 0x000eee0000000200 */
[C---:B--2---:R-:W-:Y:S08]  /*3ae0*/  HMMA.16816.F32 R152, R80.reuse, R228, R152 ;  /* 0x000000e45098723c */ /* 0x044ff00000001898 */
[C---:B------:R-:W-:Y:S01]  /*3af0*/  HMMA.16816.F32 R4, R80.reuse, R230, R4 ;  /* 0x000000e65004723c */ /* 0x040fe20000001804 */
[----:B------:R-:W2:Y:S07]  /*3b00*/  LDSM.16.M88.4 R228, [R250+0x1800] ;  /* 0x00180000fae4783b */ /* 0x000eae0000000200 */
[C---:B-1----:R-:W-:Y:S08]  /*3b10*/  HMMA.16816.F32 R176, R80.reuse, R156, R176 ;  /* 0x0000009c50b0723c */ /* 0x042ff000000018b0 */
[----:B------:R-:W-:Y:S08]  /*3b20*/  HMMA.16816.F32 R156, R80, R158, R164 ;  /* 0x0000009e509c723c */ /* 0x000ff000000018a4 */
[C---:B---3--:R-:W-:Y:S08]  /*3b30*/  HMMA.16816.F32 R164, R72.reuse, R16, RZ ;  /* 0x0000001048a4723c */ /* 0x048ff000000018ff */
[----:B------:R-:W-:-:S12]  /*3b40*/  HMMA.16816.F32 R16, R72, R18, RZ ;  /* 0x000000124810723c */ /* 0x000fd800000018ff */
[C---:B--2---:R-:W-:Y:S08]  /*3b50*/  HMMA.16816.F32 R164, R76.reuse, R228, R164 ;  /* 0x000000e44ca4723c */ /* 0x044ff000000018a4 */
[----:B------:R-:W-:Y:S01]  /*3b60*/  HMMA.16816.F32 R16, R76, R230, R16 ;  /* 0x000000e64c10723c */ /* 0x000fe20000001810 */
[----:B------:R-:W1:Y:S11]  /*3b70*/  LDSM.16.M88.4 R228, [R249+0x1800] ;  /* 0x00180000f9e4783b */ /* 0x000e760000000200 */
[----:B-1----:R-:W-:Y:S01]  /*3b80*/  HMMA.16816.F32 R164, R80, R228, R164 ;  /* 0x000000e450a4723c */ /* 0x002fe200000018a4 */
[----:B------:R-:W-:-:S04]  /*3b90*/  SHF.R.U32.HI R228, RZ, 0x3, R237 ;  /* 0x00000003ffe47819 */ /* 0x000fc800000116ed */
[----:B------:R-:W-:-:S03]  /*3ba0*/  LOP3.LUT R251, R237, 0x70, R228, 0x78, !PT ;  /* 0x00000070edfb7812 */ /* 0x000fc600078e78e4 */
[----:B------:R-:W-:Y:S02]  /*3bb0*/  HMMA.16816.F32 R16, R80, R230, R16 ;  /* 0x000000e65010723c */ /* 0x000fe40000001810 */
[----:B------:R-:W1:Y:S06]  /*3bc0*/  LDSM.16.M88.4 R228, [R251] ;  /* 0x00000000fbe4783b */ /* 0x000e6c0000000200 */
[C---:B-1----:R-:W-:Y:S08]  /*3bd0*/  HMMA.16816.F32 R224, R84.reuse, R228, R224 ;  /* 0x000000e454e0723c */ /* 0x042ff000000018e0 */
[C---:B------:R-:W-:Y:S01]  /*3be0*/  HMMA.16816.F32 R180, R84.reuse, R230, R180 ;  /* 0x000000e654b4723c */ /* 0x040fe200000018b4 */
[----:B------:R-:W1:Y:S07]  /*3bf0*/  LDSM.16.M88.4 R228, [R251+0x800] ;  /* 0x00080000fbe4783b */ /* 0x000e6e0000000200 */
[C---:B-1----:R-:W-:Y:S08]  /*3c00*/  HMMA.16816.F32 R152, R84.reuse, R228, R152 ;  /* 0x000000e45498723c */ /* 0x042ff00000001898 */
[C---:B------:R-:W-:Y:S01]  /*3c10*/  HMMA.16816.F32 R4, R84.reuse, R230, R4 ;  /* 0x000000e65404723c */ /* 0x040fe20000001804 */
[----:B------:R-:W1:Y:S07]  /*3c20*/  LDSM.16.M88.4 R228, [R251+0x1000] ;  /* 0x00100000fbe4783b */ /* 0x000e6e0000000200 */
[C---:B-1----:R-:W-:Y:S08]  /*3c30*/  HMMA.16816.F32 R176, R84.reuse, R228, R176 ;  /* 0x000000e454b0723c */ /* 0x042ff000000018b0 */
[C---:B------:R-:W-:Y:S01]  /*3c40*/  HMMA.16816.F32 R156, R84.reuse, R230, R156 ;  /* 0x000000e6549c723c */ /* 0x040fe2000000189c */
[----:B------:R-:W1:Y:S07]  /*3c50*/  LDSM.16.M88.4 R228, [R251+0x1800] ;  /* 0x00180000fbe4783b */ /* 0x000e6e0000000200 */
[C---:B-1----:R-:W-:Y:S08]  /*3c60*/  HMMA.16816.F32 R164, R84.reuse, R228, R164 ;  /* 0x000000e454a4723c */ /* 0x042ff000000018a4 */
[----:B------:R-:W-:Y:S01]  /*3c70*/  HMMA.16816.F32 R16, R84, R230, R16 ;  /* 0x000000e65410723c */ /* 0x000fe20000001810 */
        /* <DEDUP_REMOVED lines=105> */
[----:B------:R-:W1:Y:S04]  /*4310*/  LDSM.16.M88.4 R228, [R236+0x7800] ;  /* 0x00780000ece4783b */ /* 0x000e680000000200 */
[----:B------:R-:W-:Y:S03]  /*4320*/  LDSM.16.M88.4 R236, [R249+0x7000] ;  /* 0x00700000f9ec783b */ /* 0x000fe60000000200 */
        /* <DEDUP_REMOVED lines=11> */
[----:B------:R-:W1:Y:S11]  /*43e0*/  LDSM.16.M88.4 R228, [R250+0x7800] ;  /* 0x00780000fae4783b */ /* 0x000e760000000200 */
[C---:B------:R-:W-:Y:S08]  /*43f0*/  HMMA.16816.F32 R176, R128.reuse, R236, R176 ;  /* 0x000000ec80b0723c */ /* 0x040ff000000018b0 */
[----:B------:R-:W-:Y:S01]  /*4400*/  HMMA.16816.F32 R156, R128, R238, R156 ;  /* 0x000000ee809c723c */ /* 0x000fe2000000189c */
[----:B------:R-:W-:Y:S07]  /*4410*/  LDSM.16.M88.4 R236, [R251+0x6000] ;  /* 0x00600000fbec783b */ /* 0x000fee0000000200 */
[C---:B-1----:R-:W-:Y:S08]  /*4420*/  HMMA.16816.F32 R164, R124.reuse, R228, R164 ;  /* 0x000000e47ca4723c */ /* 0x042ff000000018a4 */
[----:B------:R-:W-:Y:S01]  /*4430*/  HMMA.16816.F32 R16, R124, R230, R16 ;  /* 0x000000e67c10723c */ /* 0x000fe20000001810 */
[----:B------:R-:W1:Y:S07]  /*4440*/  LDSM.16.M88.4 R228, [R249+0x6000] ;  /* 0x00600000f9e4783b */ /* 0x000e6e0000000200 */
[C---:B-1----:R-:W-:Y:S08]  /*4450*/  HMMA.16816.F32 R224, R128.reuse, R228, R224 ;  /* 0x000000e480e0723c */ /* 0x042ff000000018e0 */
[----:B------:R-:W-:Y:S01]  /*4460*/  HMMA.16816.F32 R180, R128, R230, R180 ;  /* 0x000000e680b4723c */ /* 0x000fe200000018b4 */
[----:B------:R-:W1:Y:S11]  /*4470*/  LDSM.16.M88.4 R228, [R249+0x6800] ;  /* 0x00680000f9e4783b */ /* 0x000e760000000200 */
[C---:B------:R-:W-:Y:S08]  /*4480*/  HMMA.16816.F32 R224, R132.reuse, R236, R224 ;  /* 0x000000ec84e0723c */ /* 0x040ff000000018e0 */
[----:B------:R-:W-:Y:S01]  /*4490*/  HMMA.16816.F32 R180, R132, R238, R180 ;  /* 0x000000ee84b4723c */ /* 0x000fe200000018b4 */
[----:B------:R-:W2:Y:S07]  /*44a0*/  LDSM.16.M88.4 R236, [R251+0x7000] ;  /* 0x00700000fbec783b */ /* 0x000eae0000000200 */
[C---:B-1----:R-:W-:Y:S08]  /*44b0*/  HMMA.16816.F32 R152, R128.reuse, R228, R152 ;  /* 0x000000e48098723c */ /* 0x042ff00000001898 */
[----:B------:R-:W-:Y:S01]  /*44c0*/  HMMA.16816.F32 R4, R128, R230, R4 ;  /* 0x000000e68004723c */ /* 0x000fe20000001804 */
[----:B------:R-:W1:Y:S07]  /*44d0*/  LDSM.16.M88.4 R228, [R249+0x7800] ;  /* 0x00780000f9e4783b */ /* 0x000e6e0000000200 */
[C---:B--2---:R-:W-:Y:S08]  /*44e0*/  HMMA.16816.F32 R176, R132.reuse, R236, R176 ;  /* 0x000000ec84b0723c */ /* 0x044ff000000018b0 */
[----:B------:R-:W-:Y:S08]  /*44f0*/  HMMA.16816.F32 R156, R132, R238, R156 ;  /* 0x000000ee849c723c */ /* 0x000ff0000000189c */
[C---:B-1----:R-:W-:Y:S08]  /*4500*/  HMMA.16816.F32 R164, R128.reuse, R228, R164 ;  /* 0x000000e480a4723c */ /* 0x042ff000000018a4 */
[----:B------:R-:W-:Y:S01]  /*4510*/  HMMA.16816.F32 R16, R128, R230, R16 ;  /* 0x000000e68010723c */ /* 0x000fe20000001810 */
[----:B------:R-:W1:Y:S07]  /*4520*/  LDSM.16.M88.4 R228, [R251+0x6800] ;  /* 0x00680000fbe4783b */ /* 0x000e6e0000000200 */
[C---:B-1----:R-:W-:Y:S08]  /*4530*/  HMMA.16816.F32 R152, R132.reuse, R228, R152 ;  /* 0x000000e48498723c */ /* 0x042ff00000001898 */
[C---:B------:R-:W-:Y:S01]  /*4540*/  HMMA.16816.F32 R4, R132.reuse, R230, R4 ;  /* 0x000000e68404723c */ /* 0x040fe20000001804 */
[----:B------:R-:W1:Y:S07]  /*4550*/  LDSM.16.M88.4 R228, [R251+0x7800] ;  /* 0x00780000fbe4783b */ /* 0x000e6e0000000200 */
[----:B-1----:R-:W-:Y:S01]  /*4560*/  HMMA.16816.F32 R164, R132, R228, R164 ;  /* 0x000000e484a4723c */ /* 0x002fe200000018a4 */
[----:B------:R-:W-:-:S04]  /*4570*/  @!P1 IMAD.MOV.U32 R229, RZ, RZ, 0x1 ;  /* 0x00000001ffe59424 */ /* 0x000fc800078e00ff */
[----:B------:R1:W-:Y:S03]  /*4580*/  @!P1 SYNCS.ARRIVE.TRANS64.ART0 RZ, [R0+URZ+0x8], R229 ;  /* 0x000008e500ff99a7 */ /* 0x0003e600085000ff */
[----:B------:R-:W-:Y:S01]  /*4590*/  HMMA.16816.F32 R16, R132, R230, R16 ;  /* 0x000000e68410723c */ /* 0x000fe20000001810 */
[----:B------:R-:W-:-:S04]  /*45a0*/  NOP ;  /* 0x0000000000007918 */ /* 0x000fc80000000000 */
[----:B------:R-:W-:-:S15]  /*45b0*/  @P0 BRA `(.L_x_57) ;  /* 0x0000000400bc0947 */ /* 0x000fde0003800000 */
[----:B-1----:R-:W-:Y:S01]  /*45c0*/  IMAD.U32 R229, R245, -0x80000000, RZ ;  /* 0x80000000f5e57824 */ /* 0x002fe200078e00ff */
[----:B------:R-:W-:Y:S03]  /*45d0*/  BSSY B1, `(.L_x_58) ;  /* 0x0000003000017945 */ /* 0x000fe60003800000 */
[----:B------:R-:W1:Y:S02]  /*45e0*/  SYNCS.PHASECHK.TRANS64.TRYWAIT P0, [R0+URZ+0x8], R229 ;  /* 0x000008e5000075a7 */ /* 0x000e6400080011ff */
[----:B-1----:R-:W-:Y:S05]  /*45f0*/  @!P0 BRA `(.L_x_59) ;  /* 0x0000003c00a88947 */ /* 0x002fea0003800000 */
.L_x_104:
[----:B------:R-:W-:Y:S05]  /*4600*/  BSYNC B1 ;  /* 0x0000000000017941 */ /* 0x000fea0003800000 */
.L_x_58:
[----:B------:R-:W2:Y:S01]  /*4610*/  LDC.64 R230, c[0x0][0x348] ;  /* 0x0000d200ffe67b82 */ /* 0x000ea20000000a00 */
[----:B------:R-:W-:Y:S02]  /*4620*/  ELECT P0, URZ, PT ;  /* 0x0000000000ff782f */ /* 0x000fe40003800000 */
[----:B-1----:R-:W-:Y:S02]  /*4630*/  LOP3.LUT R229, RZ, R244, RZ, 0x33, !PT ;  /* 0x000000f4ffe57212 */ /* 0x002fe400078e33ff */
[----:B------:R-:W-:-:S03]  /*4640*/  ELECT P3, URZ, PT ;  /* 0x0000000000ff782f */ /* 0x000fc60003860000 */
[----:B------:R-:W-:-:S06]  /*4650*/  IMAD.IADD R229, R246, 0x1, R229 ;  /* 0x00000001f6e57824 */ /* 0x000fcc00078e02e5 */
[----:B------:R-:W-:Y:S01]  /*4660*/  VOTEU.ANY UP0, P0 ;  /* 0x0000000000ff7886 */ /* 0x000fe20000000100 */
[----:B------:R-:W-:-:S04]  /*4670*/  VOTEU.ANY UP1, P0 ;  /* 0x0000000000ff7886 */ /* 0x000fc80000020100 */
[----:B------:R-:W1:Y:S01]  /*4680*/  @UP0 S2UR UR20, SR_CTAID.Y ;  /* 0x00000000001409c3 */ /* 0x000e620000002600 */
[----:B------:R-:W-:Y:S01]  /*4690*/  @UP0 UMOV UR18, URZ ;  /* 0x000000ff00120c82 */ /* 0x000fe20008000000 */
[----:B--2---:R-:W-:-:S04]  /*46a0*/  @P0 IADD3 R228, P4, PT, R230, 0x80, RZ ;  /* 0x00000080e6e40810 */ /* 0x004fc80007f9e0ff */
[----:B------:R-:W-:Y:S01]  /*46b0*/  @P0 R2UR UR5, R228 ;  /* 0x00000000e40502ca */ /* 0x000fe200000e0000 */
[----:B------:R-:W-:Y:S02]  /*46c0*/  @P0 IMAD.X R228, RZ, RZ, R231, P4 ;  /* 0x000000ffffe40224 */ /* 0x000fe400020e06e7 */
[----:B------:R-:W-:Y:S02]  /*46d0*/  IMAD R231, R229, 0x4, R0 ;  /* 0x00000004e5e77824 */ /* 0x000fe400078e0200 */
[----:B------:R-:W-:Y:S01]  /*46e0*/  @P3 IMAD.MOV.U32 R229, RZ, RZ, 0x8000 ;  /* 0x00008000ffe53424 */ /* 0x000fe200078e00ff */
[----:B------:R-:W-:-:S03]  /*46f0*/  @P0 R2UR UR8, R228 ;  /* 0x00000000e40802ca */ /* 0x000fc600000e0000 */
[----:B------:R2:W-:Y:S01]  /*4700*/  @P3 SYNCS.ARRIVE.TRANS64 RZ, [R0+URZ], R229 ;  /* 0x000000e500ff39a7 */ /* 0x0005e200080000ff */
[----:B------:R-:W3:Y:S01]  /*4710*/  LDS R230, [R231+0x12080] ;  /* 0x01208000e7e67984 */ /* 0x000ee20000000800 */
[----:B------:R-:W-:Y:S02]  /*4720*/  PLOP3.LUT P3, PT, PT, PT, PT, 0x8, 0x80 ;  /* 0x000000000080781c */ /* 0x000fe40003f6e170 */
[----:B------:R-:W-:-:S06]  /*4730*/  IMAD.U32 R228, RZ, RZ, UR5 ;  /* 0x00000005ffe47e24 */ /* 0x000fcc000f8e00ff */
[----:B--2---:R-:W-:Y:S01]  /*4740*/  IMAD.U32 R229, RZ, RZ, UR8 ;  /* 0x00000008ffe57e24 */ /* 0x004fe2000f8e00ff */
[----:B------:R-:W-:Y:S01]  /*4750*/  @P0 R2UR UR8, R228 ;  /* 0x00000000e40802ca */ /* 0x000fe200000e0000 */
[----:B------:R-:W-:-:S03]  /*4760*/  @P0 VIADD R228, R0, 0x2080 ;  /* 0x0000208000e40836 */ /* 0x000fc60000000000 */
[----:B------:R-:W-:Y:S02]  /*4770*/  @P0 R2UR UR9, R229 ;  /* 0x00000000e50902ca */ /* 0x000fe400000e0000 */
[----:B------:R-:W-:Y:S01]  /*4780*/  @P0 R2UR UR16, R228 ;  /* 0x00000000e41002ca */ /* 0x000fe200000e0000 */
[----:B-1-3--:R-:W-:-:S14]  /*4790*/  IMAD R230, R230, 0x40, R247 ;  /* 0x00000040e6e67824 */ /* 0x00afdc00078e02f7 */
.L_x_60:
[----:B------:R-:W-:-:S13]  /*47a0*/  @P0 ELECT P3, URZ, PT ;  /* 0x0000000000ff082f */ /* 0x000fda0003860000 */
[----:B------:R-:W-:Y:S02]  /*47b0*/  @P3 R2UR.BROADCAST UR19, R230 ;  /* 0x00000000e61332ca */ /* 0x000fe400008e0000 */
[----:B------:R-:W-:Y:S02]  /*47c0*/  @P3 R2UR.BROADCAST UR17, R0 ;  /* 0x00000000001132ca */ /* 0x000fe400008e0000 */
[----:B------:R-:W-:Y:S02]  /*47d0*/  @P3 PLOP3.LUT P0, PT, P3, PT, PT, 0x8, 0x80 ;  /* 0x000000000080381c */ /* 0x000fe40001f0e170 */
[----:B------:R-:W-:-:S09]  /*47e0*/  PLOP3.LUT P3, PT, PT, PT, PT, 0x8, 0x80 ;  /* 0x000000000080781c */ /* 0x000fd20003f6e170 */
[----:B------:R1:W-:Y:S02]  /*47f0*/  @UP1 UTMALDG.3D [UR16], [UR8], desc[URZ] ;  /* 0x0000ff10080015b4 */ /* 0x0003e40008011000 */
[----:B-1----:R-:W-:Y:S05]  /*4800*/  @P0 BRA.U.ANY `(.L_x_60) ;  /* 0xfffffffd00e40947 */ /* 0x002fea000393ffff */
[----:B------:R-:W1:Y:S01]  /*4810*/  LDC.64 R236, c[0x0][0x348] ;  /* 0x0000d200ffec7b82 */ /* 0x000e620000000a00 */
[----:B------:R-:W-:-:S13]  /*4820*/  ELECT P0, URZ, PT ;  /* 0x0000000000ff782f */ /* 0x000fda0003800000 */
[----:B------:R-:W-:Y:S01]  /*4830*/  VOTEU.ANY UP0, P0 ;  /* 0x0000000000ff7886 */ /* 0x000fe20000000100 */
[----:B------:R-:W-:-:S04]  /*4840*/  VOTEU.ANY UP1, P0 ;  /* 0x0000000000ff7886 */ /* 0x000fc80000020100 */
[----:B------:R-:W2:Y:S01]  /*4850*/  @UP0 S2UR UR20, SR_CTAID.Y ;  /* 0x00000000001409c3 */ /* 0x000ea20000002600 */
[----:B------:R-:W-:Y:S01]  /*4860*/  @UP0 UMOV UR18, 0x40 ;  /* 0x0000004000120882 */ /* 0x000fe20000000000 */
[----:B-1----:R-:W-:-:S04]  /*4870*/  @P0 IADD3 R228, P3, PT, R236, 0x80, RZ ;  /* 0x00000080ece40810 */ /* 0x002fc80007f7e0ff */
[----:B------:R-:W-:Y:S01]  /*4880*/  @P0 R2UR UR5, R228 ;  /* 0x00000000e40502ca */ /* 0x000fe200000e0000 */
[----:B------:R-:W-:Y:S01]  /*4890*/  @P0 IMAD.X R228, RZ, RZ, R237, P3 ;  /* 0x000000ffffe40224 */ /* 0x000fe200018e06ed */
[----:B------:R-:W-:-:S04]  /*48a0*/  PLOP3.LUT P3, PT, PT, PT, PT, 0x8, 0x80 ;  /* 0x000000000080781c */ /* 0x000fc80003f6e170 */
[----:B------:R-:W-:-:S07]  /*48b0*/  @P0 R2UR UR8, R228 ;  /* 0x00000000e40802ca */ /* 0x000fce00000e0000 */
[----:B------:R-:W-:-:S06]  /*48c0*/  IMAD.U32 R228, RZ, RZ, UR5 ;  /* 0x00000005ffe47e24 */ /* 0x000fcc000f8e00ff */
[----:B------:R-:W-:Y:S01]  /*48d0*/  IMAD.U32 R229, RZ, RZ, UR8 ;  /* 0x00000008ffe57e24 */ /* 0x000fe2000f8e00ff */
[----:B------:R-:W-:Y:S01]  /*48e0*/  @P0 R2UR UR8, R228 ;  /* 0x00000000e40802ca */ /* 0x000fe200000e0000 */
[----:B------:R-:W-:-:S03]  /*48f0*/  @P0 VIADD R228, R0, 0x4080 ;  /* 0x0000408000e40836 */ /* 0x000fc60000000000 */
[----:B------:R-:W-:Y:S02]  /*4900*/  @P0 R2UR UR9, R229 ;  /* 0x00000000e50902ca */ /* 0x000fe400000e0000 */
[----:B--2---:R-:W-:-:S15]  /*4910*/  @P0 R2UR UR16, R228 ;  /* 0x00000000e41002ca */ /* 0x004fde00000e0000 */
.L_x_61:
        /* <DEDUP_REMOVED lines=24> */
.L_x_62:
        /* <DEDUP_REMOVED lines=24> */
.L_x_63:
[----:B------:R-:W-:-:S13]  /*4c20*/  @P0 ELECT P3, URZ, PT ;  /* 0x0000000000ff082f */ /* 0x000fda0003860000 */
[----:B------:R-:W-:Y:S02]  /*4c30*/  @P3 R2UR.BROADCAST UR19, R230 ;  /* 0x00000000e61332ca */ /* 0x000fe400008e0000 */
[----:B------:R-:W-:Y:S02]  /*4c40*/  @P3 R2UR.BROADCAST UR17, R0 ;  /* 0x00000000001132ca */ /* 0x000fe400008e0000 */
[----:B------:R-:W-:Y:S02]  /*4c50*/  @P3 PLOP3.LUT P0, PT, P3, PT, PT, 0x8, 0x80 ;  /* 0x000000000080381c */ /* 0x000fe40001f0e170 */
[----:B------:R-:W-:-:S09]  /*4c60*/  PLOP3.LUT P3, PT, PT, PT, PT, 0x8, 0x80 ;  /* 0x000000000080781c */ /* 0x000fd20003f6e170 */
[----:B------:R1:W-:Y:S02]  /*4c70*/  @UP1 UTMALDG.3D [UR16], [UR8], desc[URZ] ;  /* 0x0000ff10080015b4 */ /* 0x0003e40008011000 */
[----:B-1----:R-:W-:Y:S05]  /*4c80*/  @P0 BRA.U.ANY `(.L_x_63) ;  /* 0xfffffffd00e40947 */ /* 0x002fea000393ffff */
[----:B------:R-:W-:Y:S01]  /*4c90*/  VIADD R244, R244, 0x1 ;  /* 0x00000001f4f47836 */ /* 0x000fe20000000000 */
[----:B------:R-:W-:-:S07]  /*4ca0*/  LOP3.LUT R245, R245, 0x1, RZ, 0x3c, !PT ;  /* 0x00000001f5f57812 */ /* 0x000fce00078e3cff */
.L_x_57:
[----:B------:R-:W-:Y:S05]  /*4cb0*/  BSYNC B0 ;  /* 0x0000000000007941 */ /* 0x000fea0003800000 */
.L_x_56:
[----:B------:R-:W-:Y:S01]  /*4cc0*/  ISETP.GT.U32.AND P3, PT, R3, 0xf, PT ;  /* 0x0000000f0300780c */ /* 0x000fe20003f64070 */
[----:B------:R-:W-:Y:S01]  /*4cd0*/  BSSY B0, `(.L_x_64) ;  /* 0x00000b7000007945 */ /* 0x000fe20003800000 */
[----:B------:R-:W-:-:S04]  /*4ce0*/  ISETP.NE.AND P0, PT, R232, RZ, PT ;  /* 0x000000ffe800720c */ /* 0x000fc80003f05270 */
[----:B------:R-:W-:-:S07]  /*4cf0*/  FSEL R2, R2, R243, !P0 ;  /* 0x000000f302027208 */ /* 0x000fce0004000000 */
[----:B------:R-:W-:Y:S05]  /*4d00*/  @P3 BRA `(.L_x_65) ;  /* 0x0000000800cc3947 */ /* 0x000fea0003800000 */
[----:B------:R-:W-:Y:S01]  /*4d10*/  FMUL R236, R165, UR4 ;  /* 0x00000004a5ec7c20 */ /* 0x000fe20008400000 */
[----:B------:R-:W-:Y:S01]  /*4d20*/  FMUL R230, R17, UR4 ;  /* 0x0000000411e67c20 */ /* 0x000fe20008400000 */
[----:B------:R-:W-:Y:S01]  /*4d30*/  FMUL R252, R5, UR4 ;  /* 0x0000000405fc7c20 */ /* 0x000fe20008400000 */
[----:B------:R-:W-:Y:S01]  /*4d40*/  FMUL R153, R153, UR4 ;  /* 0x0000000499997c20 */ /* 0x000fe20008400000 */
[----:B------:R-:W-:Y:S01]  /*4d50*/  FMUL R238, R177, UR4 ;  /* 0x00000004b1ee7c20 */ /* 0x000fe20008400000 */
[----:B------:R-:W-:Y:S01]  /*4d60*/  FMUL R225, R225, UR4 ;  /* 0x00000004e1e17c20 */ /* 0x000fe20008400000 */
[----:B------:R-:W-:Y:S01]  /*4d70*/  FMUL R250, R157, UR4 ;  /* 0x000000049dfa7c20 */ /* 0x000fe20008400000 */
[----:B------:R-:W-:Y:S01]  /*4d80*/  FMUL R181, R181, UR4 ;  /* 0x00000004b5b57c20 */ /* 0x000fe20008400000 */
[----:B------:R-:W-:Y:S01]  /*4d90*/  FMNMX.NAN R5, R230, R252, !PT ;  /* 0x000000fce6057209 */ /* 0x000fe20007820000 */
[----:B------:R-:W-:Y:S01]  /*4da0*/  FMUL R164, R164, UR4 ;  /* 0x00000004a4a47c20 */ /* 0x000fe20008400000 */
[----:B------:R-:W-:Y:S01]  /*4db0*/  FMNMX.NAN R17, R236, R153, !PT ;  /* 0x00000099ec117209 */ /* 0x000fe20007820000 */
[----:B------:R-:W-:Y:S01]  /*4dc0*/  FMUL R16, R16, UR4 ;  /* 0x0000000410107c20 */ /* 0x000fe20008400000 */
[----:B------:R-:W-:Y:S01]  /*4dd0*/  FMUL R4, R4, UR4 ;  /* 0x0000000404047c20 */ /* 0x000fe20008400000 */
[----:B------:R-:W-:Y:S01]  /*4de0*/  FMUL R152, R152, UR4 ;  /* 0x0000000498987c20 */ /* 0x000fe20008400000 */
[----:B------:R-:W-:Y:S01]  /*4df0*/  FMNMX3.NAN R5, R181, R250, R5, !PT ;  /* 0x000000fab5057276 */ /* 0x000fe20007820005 */
[----:B------:R-:W-:Y:S01]  /*4e00*/  FMUL R176, R176, UR4 ;  /* 0x00000004b0b07c20 */ /* 0x000fe20008400000 */
[----:B------:R-:W-:Y:S01]  /*4e10*/  FMNMX3.NAN R228, R225, R238, R17, !PT ;  /* 0x000000eee1e47276 */ /* 0x000fe20007820011 */
[----:B------:R-:W-:Y:S01]  /*4e20*/  FMUL R224, R224, UR4 ;  /* 0x00000004e0e07c20 */ /* 0x000fe20008400000 */
[----:B------:R-:W-:Y:S01]  /*4e30*/  FMUL R156, R156, UR4 ;  /* 0x000000049c9c7c20 */ /* 0x000fe20008400000 */
[----:B------:R-:W-:Y:S01]  /*4e40*/  FMUL R180, R180, UR4 ;  /* 0x00000004b4b47c20 */ /* 0x000fe20008400000 */
[----:B------:R-:W-:Y:S01]  /*4e50*/  FMNMX.NAN R17, R16, R4, !PT ;  /* 0x0000000410117209 */ /* 0x000fe20007820000 */
[----:B------:R-:W-:Y:S01]  /*4e60*/  UMOV UR5, 0xf ;  /* 0x0000000f00057882 */ /* 0x000fe20000000000 */
[----:B------:R-:W-:-:S02]  /*4e70*/  FMNMX.NAN R157, R164, R152, !PT ;  /* 0x00000098a49d7209 */ /* 0x000fc40007820000 */
[----:B------:R-:W-:Y:S02]  /*4e80*/  FMNMX.NAN R5, R5, R228, !PT ;  /* 0x000000e405057209 */ /* 0x000fe40007820000 */
[----:B------:R-:W-:Y:S02]  /*4e90*/  FMNMX3.NAN R228, R180, R156, R17, !PT ;  /* 0x0000009cb4e47276 */ /* 0x000fe40007820011 */
[----:B------:R-:W-:-:S04]  /*4ea0*/  FMNMX3.NAN R157, R224, R176, R157, !PT ;  /* 0x000000b0e09d7276 */ /* 0x000fc8000782009d */
[----:B------:R-:W-:Y:S01]  /*4eb0*/  FMNMX3.NAN R251, R157, R228, R5, !PT ;  /* 0x000000e49dfb7276 */ /* 0x000fe20007820005 */
[----:B------:R-:W-:Y:S06]  /*4ec0*/  BRA.DIV UR5, `(.L_x_66) ;  /* 0x00000036058c7947 */ /* 0x000fec000b800000 */
[----:B------:R-:W-:Y:S01]  /*4ed0*/  IMAD.MOV.U32 R17, RZ, RZ, 0xf ;  /* 0x0000000fff117424 */ /* 0x000fe200078e00ff */
[----:B------:R-:W2:Y:S02]  /*4ee0*/  SHFL.BFLY PT, R231, R251, 0x2, 0x1f ;  /* 0x0c401f00fbe77f89 */ /* 0x000ea400000e0000 */
[----:B--2---:R-:W-:Y:S01]  /*4ef0*/  FMNMX R5, R251, R231, !PT ;  /* 0x000000e7fb057209 */ /* 0x004fe20007800000 */
[----:B------:R-:W-:-:S06]  /*4f00*/  IMAD.MOV.U32 R231, RZ, RZ, 0xf ;  /* 0x0000000fffe77424 */ /* 0x000fcc00078e00ff */
[----:B------:R-:W2:Y:S02]  /*4f10*/  SHFL.BFLY PT, R231, R5, 0x1, 0x1f ;  /* 0x0c201f0005e77f89 */ /* 0x000ea400000e0000 */
[----:B-12---:R-:W-:-:S04]  /*4f20*/  FMNMX R229, R5, R231, !PT ;  /* 0x000000e705e57209 */ /* 0x006fc80007800000 */
[----:B------:R-:W-:-:S04]  /*4f30*/  FMNMX R228, R2, R229, !PT ;  /* 0x000000e502e47209 */ /* 0x000fc80007800000 */
[----:B------:R-:W-:-:S05]  /*4f40*/  FSEL R229, R229, R228, !P0 ;  /* 0x000000e4e5e57208 */ /* 0x000fca0004000000 */
[--C-:B------:R-:W-:Y:S01]  /*4f50*/  FADD R224, R224, -R229.reuse ;  /* 0x800000e5e0e07221 */ /* 0x100fe20000000000 */
[--C-:B------:R-:W-:Y:S01]  /*4f60*/  FADD R225, R225, -R229.reuse ;  /* 0x800000e5e1e17221 */ /* 0x100fe20000000000 */
[--C-:B------:R-:W-:Y:S01]  /*4f70*/  FADD R180, R180, -R229.reuse ;  /* 0x800000e5b4b47221 */ /* 0x100fe20000000000 */
[--C-:B------:R-:W-:Y:S01]  /*4f80*/  FADD R181, R181, -R229.reuse ;  /* 0x800000e5b5b57221 */ /* 0x100fe20000000000 */
[----:B------:R-:W-:Y:S01]  /*4f90*/  FMUL R224, R224, 1.4426950216293334961 ;  /* 0x3fb8aa3be0e07820 */ /* 0x000fe20000400000 */
[----:B------:R-:W-:Y:S01]  /*4fa0*/  FMUL R225, R225, 1.4426950216293334961 ;  /* 0x3fb8aa3be1e17820 */ /* 0x000fe20000400000 */
[----:B------:R-:W-:Y:S01]  /*4fb0*/  FMUL R180, R180, 1.4426950216293334961 ;  /* 0x3fb8aa3bb4b47820 */ /* 0x000fe20000400000 */
[----:B------:R-:W-:Y:S01]  /*4fc0*/  FMUL R181, R181, 1.4426950216293334961 ;  /* 0x3fb8aa3bb5b57820 */ /* 0x000fe20000400000 */
[--C-:B------:R-:W-:Y:S01]  /*4fd0*/  FADD R152, R152, -R229.reuse ;  /* 0x800000e598987221 */ /* 0x100fe20000000000 */
[--C-:B------:R-:W-:Y:S01]  /*4fe0*/  FADD R153, R153, -R229.reuse ;  /* 0x800000e599997221 */ /* 0x100fe20000000000 */
[----:B------:R-:W1:Y:S01]  /*4ff0*/  MUFU.EX2 R224, R224 ;  /* 0x000000e000e07308 */ /* 0x000e620000000800 */
[--C-:B------:R-:W-:Y:S01]  /*5000*/  FADD R4, R4, -R229.reuse ;  /* 0x800000e504047221 */ /* 0x100fe20000000000 */
[----:B------:R-:W-:Y:S01]  /*5010*/  FMUL R152, R152, 1.4426950216293334961 ;  /* 0x3fb8aa3b98987820 */ /* 0x000fe20000400000 */
[----:B------:R-:W-:Y:S01]  /*5020*/  FMUL R153, R153, 1.4426950216293334961 ;  /* 0x3fb8aa3b99997820 */ /* 0x000fe20000400000 */
[--C-:B------:R-:W-:Y:S01]  /*5030*/  FADD R252, R252, -R229.reuse ;  /* 0x800000e5fcfc7221 */ /* 0x100fe20000000000 */
[----:B------:R-:W-:Y:S01]  /*5040*/  FMUL R4, R4, 1.4426950216293334961 ;  /* 0x3fb8aa3b04047820 */ /* 0x000fe20000400000 */
[--C-:B------:R-:W-:Y:S01]  /*5050*/  FADD R176, R176, -R229.reuse ;  /* 0x800000e5b0b07221 */ /* 0x100fe20000000000 */
[--C-:B------:R-:W-:Y:S01]  /*5060*/  FADD R238, R238, -R229.reuse ;  /* 0x800000e5eeee7221 */ /* 0x100fe20000000000 */
[----:B------:R-:W2:Y:S01]  /*5070*/  MUFU.EX2 R225, R225 ;  /* 0x000000e100e17308 */ /* 0x000ea20000000800 */
[----:B------:R-:W-:Y:S01]  /*5080*/  FMUL R252, R252, 1.4426950216293334961 ;  /* 0x3fb8aa3bfcfc7820 */ /* 0x000fe20000400000 */
[----:B------:R-:W-:Y:S01]  /*5090*/  FMUL R176, R176, 1.4426950216293334961 ;  /* 0x3fb8aa3bb0b07820 */ /* 0x000fe20000400000 */
[----:B------:R-:W-:Y:S01]  /*50a0*/  FMUL R238, R238, 1.4426950216293334961 ;  /* 0x3fb8aa3beeee7820 */ /* 0x000fe20000400000 */
[--C-:B------:R-:W-:Y:S01]  /*50b0*/  FADD R156, R156, -R229.reuse ;  /* 0x800000e59c9c7221 */ /* 0x100fe20000000000 */
[--C-:B------:R-:W-:Y:S01]  /*50c0*/  FADD R250, R250, -R229.reuse ;  /* 0x800000e5fafa7221 */ /* 0x100fe20000000000 */
[--C-:B------:R-:W-:Y:S01]  /*50d0*/  FADD R164, R164, -R229.reuse ;  /* 0x800000e5a4a47221 */ /* 0x100fe20000000000 */
[--C-:B------:R-:W-:Y:S01]  /*50e0*/  FADD R236, R236, -R229.reuse ;  /* 0x800000e5ecec7221 */ /* 0x100fe20000000000 */
[----:B------:R-:W3:Y:S01]  /*50f0*/  MUFU.EX2 R180, R180 ;  /* 0x000000b400b47308 */ /* 0x000ee20000000800 */
[----:B-1----:R-:W-:Y:S01]  /*5100*/  FADD R17, RZ, R224 ;  /* 0x000000e0ff117221 */ /* 0x002fe20000000000 */
[----:B------:R-:W-:Y:S01]  /*5110*/  FMUL R156, R156, 1.4426950216293334961 ;  /* 0x3fb8aa3b9c9c7820 */ /* 0x000fe20000400000 */
[----:B------:R-:W-:Y:S01]  /*5120*/  FMUL R250, R250, 1.4426950216293334961 ;  /* 0x3fb8aa3bfafa7820 */ /* 0x000fe20000400000 */
[----:B------:R-:W-:Y:S01]  /*5130*/  FMUL R164, R164, 1.4426950216293334961 ;  /* 0x3fb8aa3ba4a47820 */ /* 0x000fe20000400000 */
[--C-:B------:R-:W-:Y:S01]  /*5140*/  FADD R16, R16, -R229.reuse ;  /* 0x800000e510107221 */ /* 0x100fe20000000000 */
[----:B------:R-:W-:Y:S01]  /*5150*/  FMUL R236, R236, 1.4426950216293334961 ;  /* 0x3fb8aa3becec7820 */ /* 0x000fe20000400000 */
[----:B------:R-:W-:Y:S01]  /*5160*/  FADD R230, R230, -R229 ;  /* 0x800000e5e6e67221 */ /* 0x000fe20000000000 */
[----:B------:R-:W1:Y:S01]  /*5170*/  MUFU.EX2 R181, R181 ;  /* 0x000000b500b57308 */ /* 0x000e620000000800 */
[----:B--2---:R-:W-:Y:S01]  /*5180*/  FADD R17, R225, R17 ;  /* 0x00000011e1117221 */ /* 0x004fe20000000000 */
[----:B------:R-:W-:-:S06]  /*5190*/  FMUL R16, R16, 1.4426950216293334961 ;  /* 0x3fb8aa3b10107820 */ /* 0x000fcc0000400000 */
[----:B------:R-:W2:Y:S08]  /*51a0*/  MUFU.EX2 R152, R152 ;  /* 0x0000009800987308 */ /* 0x000eb00000000800 */
[----:B------:R-:W4:Y:S08]  /*51b0*/  MUFU.EX2 R153, R153 ;  /* 0x0000009900997308 */ /* 0x000f300000000800 */
[----:B------:R-:W5:Y:S08]  /*51c0*/  MUFU.EX2 R4, R4 ;  /* 0x0000000400047308 */ /* 0x000f700000000800 */
[----:B------:R3:W2:Y:S08]  /*51d0*/  MUFU.EX2 R5, R252 ;  /* 0x000000fc00057308 */ /* 0x0006b00000000800 */
[----:B------:R-:W2:Y:S01]  /*51e0*/  MUFU.EX2 R176, R176 ;  /* 0x000000b000b07308 */ /* 0x000ea20000000800 */
[----:B---3--:R-:W-:-:S04]  /*51f0*/  FADD R252, R180, R17 ;  /* 0x00000011b4fc7221 */ /* 0x008fc80000000000 */
[----:B-1----:R-:W-:-:S03]  /*5200*/  FADD R17, R181, R252 ;  /* 0x000000fcb5117221 */ /* 0x002fc60000000000 */
[----:B------:R2:W1:Y:S08]  /*5210*/  MUFU.EX2 R177, R238 ;  /* 0x000000ee00b17308 */ /* 0x0004700000000800 */
[----:B------:R-:W3:Y:S01]  /*5220*/  MUFU.EX2 R156, R156 ;  /* 0x0000009c009c7308 */ /* 0x000ee20000000800 */
[----:B--2---:R-:W-:-:S04]  /*5230*/  FADD R238, R152, R17 ;  /* 0x0000001198ee7221 */ /* 0x004fc80000000000 */
[----:B----4-:R-:W-:-:S03]  /*5240*/  FADD R17, R153, R238 ;  /* 0x000000ee99117221 */ /* 0x010fc60000000000 */
[----:B------:R-:W2:Y:S01]  /*5250*/  MUFU.EX2 R157, R250 ;  /* 0x000000fa009d7308 */ /* 0x000ea20000000800 */
[----:B-----5:R-:W-:-:S04]  /*5260*/  FADD R238, R4, R17 ;  /* 0x0000001104ee7221 */ /* 0x020fc80000000000 */
[----:B------:R-:W-:-:S03]  /*5270*/  FADD R17, R5, R238 ;  /* 0x000000ee05117221 */ /* 0x000fc60000000000 */
[----:B------:R-:W4:Y:S01]  /*5280*/  MUFU.EX2 R164, R164 ;  /* 0x000000a400a47308 */ /* 0x000f220000000800 */
[----:B------:R-:W-:Y:S01]  /*5290*/  FADD R238, R176, R17 ;  /* 0x00000011b0ee7221 */ /* 0x000fe20000000000 */
[----:B------:R-:W-:-:S03]  /*52a0*/  FMUL R17, R230, 1.4426950216293334961 ;  /* 0x3fb8aa3be6117820 */ /* 0x000fc60000400000 */
[----:B-1----:R-:W-:-:S03]  /*52b0*/  FADD R231, R177, R238 ;  /* 0x000000eeb1e77221 */ /* 0x002fc60000000000 */
[----:B------:R1:W5:Y:S01]  /*52c0*/  MUFU.EX2 R165, R236 ;  /* 0x000000ec00a57308 */ /* 0x0003620000000800 */
[----:B---3--:R-:W-:-:S04]  /*52d0*/  FADD R230, R156, R231 ;  /* 0x000000e79ce67221 */ /* 0x008fc80000000000 */
[----:B--2---:R-:W-:-:S03]  /*52e0*/  FADD R231, R157, R230 ;  /* 0x000000e69de77221 */ /* 0x004fc60000000000 */
[----:B------:R-:W2:Y:S01]  /*52f0*/  MUFU.EX2 R16, R16 ;  /* 0x0000001000107308 */ /* 0x000ea20000000800 */
[----:B----4-:R-:W-:Y:S01]  /*5300*/  FADD R230, R164, R231 ;  /* 0x000000e7a4e67221 */ /* 0x010fe20000000000 */
[----:B-1----:R-:W-:-:S06]  /*5310*/  IMAD.MOV.U32 R236, RZ, RZ, 0xf ;  /* 0x0000000fffec7424 */ /* 0x002fcc00078e00ff */
[----:B------:R-:W1:Y:S01]  /*5320*/  MUFU.EX2 R17, R17 ;  /* 0x0000001100117308 */ /* 0x000e620000000800 */
[----:B-----5:R-:W-:-:S04]  /*5330*/  FADD R231, R165, R230 ;  /* 0x000000e6a5e77221 */ /* 0x020fc80000000000 */
[----:B--2---:R-:W-:-:S04]  /*5340*/  FADD R230, R16, R231 ;  /* 0x000000e710e67221 */ /* 0x004fc80000000000 */
[----:B-1----:R-:W-:-:S05]  /*5350*/  FADD R251, R17, R230 ;  /* 0x000000e611fb7221 */ /* 0x002fca0000000000 */
[----:B------:R-:W1:Y:S02]  /*5360*/  SHFL.BFLY PT, R231, R251, 0x2, 0x1f ;  /* 0x0c401f00fbe77f89 */ /* 0x000e6400000e0000 */
[----:B-1----:R-:W-:Y:S01]  /*5370*/  FADD R230, R251, R231 ;  /* 0x000000e7fbe67221 */ /* 0x002fe20000000000 */
[----:B------:R-:W-:-:S06]  /*5380*/  IMAD.MOV.U32 R231, RZ, RZ, 0xf ;  /* 0x0000000fffe77424 */ /* 0x000fcc00078e00ff */
[----:B------:R1:W2:Y:S02]  /*5390*/  SHFL.BFLY PT, R231, R230, 0x1, 0x1f ;  /* 0x0c201f00e6e77f89 */ /* 0x0002a400000e0000 */
.L_x_110:
[----:B------:R-:W-:Y:S01]  /*53a0*/  BSSY.RECONVERGENT B1, `(.L_x_67) ;  /* 0x0000047000017945 */ /* 0x000fe20003800200 */
[----:B--2---:R-:W-:-:S03]  /*53b0*/  FADD R231, R230, R231 ;  /* 0x000000e7e6e77221 */ /* 0x004fc60000000000 */
[----:B------:R-:W-:Y:S05]  /*53c0*/  @!P0 BRA `(.L_x_68) ;  /* 0x0000000400108947 */ /* 0x000fea0003800000 */
[----:B------:R-:W-:-:S04]  /*53d0*/  FADD R228, R243, -R228 ;  /* 0x800000e4f3e47221 */ /* 0x000fc80000000000 */
[----:B------:R-:W-:-:S06]  /*53e0*/  FMUL R228, R228, 1.4426950216293334961 ;  /* 0x3fb8aa3be4e47820 */ /* 0x000fcc0000400000 */
[----:B------:R-:W2:Y:S02]  /*53f0*/  MUFU.EX2 R228, R228 ;  /* 0x000000e400e47308 */ /* 0x000ea40000000800 */
[-C--:B--2---:R-:W-:Y:S01]  /*5400*/  FFMA R231, R242, R228.reuse, R231 ;  /* 0x000000e4f2e77223 */ /* 0x084fe200000000e7 */
[-C--:B------:R-:W-:Y:S01]  /*5410*/  FMUL R149, R149, R228.reuse ;  /* 0x000000e495957220 */ /* 0x080fe20000400000 */
        /* <DEDUP_REMOVED lines=62> */
[----:B------:R-:W-:-:S07]  /*5800*/  FMUL R65, R65, R228 ;  /* 0x000000e441417220 */ /* 0x000fce0000400000 */
.L_x_68:
[----:B------:R-:W-:Y:S05]  /*5810*/  BSYNC.RECONVERGENT B1 ;  /* 0x0000000000017941 */ /* 0x000fea0003800200 */
.L_x_67:
[----:B------:R-:W-:Y:S02]  /*5820*/  IMAD.MOV.U32 R243, RZ, RZ, R229 ;  /* 0x000000fffff37224 */ /* 0x000fe400078e00e5 */
[----:B------:R-:W-:-:S07]  /*5830*/  IMAD.MOV.U32 R242, RZ, RZ, R231 ;  /* 0x000000fffff27224 */ /* 0x000fce00078e00e7 */
.L_x_65:
[----:B------:R-:W-:Y:S05]  /*5840*/  BSYNC B0 ;  /* 0x0000000000007941 */ /* 0x000fea0003800000 */
.L_x_64:
[----:B-1----:R-:W-:-:S04]  /*5850*/  IMAD.U32 R229, R235, -0x80000000, RZ ;  /* 0x80000000ebe57824 */ /* 0x002fc800078e00ff */
[----:B------:R-:W1:Y:S02]  /*5860*/  SYNCS.PHASECHK.TRANS64.TRYWAIT P0, [R0+URZ+0x10], R229 ;  /* 0x000010e5000075a7 */ /* 0x000e6400080011ff */
[----:B-1----:R-:W-:Y:S05]  /*5870*/  @P0 BRA `(.L_x_69) ;  /* 0x0000000000080947 */ /* 0x002fea0003800000 */
[----:B------:R-:W1:Y:S02]  /*5880*/  SYNCS.PHASECHK.TRANS64.TRYWAIT P0, [R0+URZ+0x10], R229 ;  /* 0x000010e5000075a7 */ /* 0x000e6400080011ff */
[----:B-1----:R-:W-:Y:S05]  /*5890*/  @!P0 BRA `(.L_x_70) ;  /* 0x0000003000908947 */ /* 0x002fea0003800000 */
.L_x_69:
[----:B------:R-:W-:Y:S01]  /*58a0*/  IMAD R228, R3, 0x80, R3 ;  /* 0x0000008003e47824 */ /* 0x000fe200078e0203 */
[----:B------:R-:W-:Y:S01]  /*58b0*/  F2FP.F16.F32.PACK_AB R183, R183, R182 ;  /* 0x000000b6b7b7723e */ /* 0x000fe200000000ff */
[----:B------:R-:W-:Y:S05]  /*58c0*/  WARPSYNC.ALL ;  /* 0x0000000000007948 */ /* 0x000fea0003800000 */
[----:B------:R-:W-:Y:S01]  /*58d0*/  NOP ;  /* 0x0000000000007918 */ /* 0x000fe20000000000 */
[----:B-1----:R-:W-:Y:S01]  /*58e0*/  LOP3.LUT R229, R228, 0x790, RZ, 0xc0, !PT ;  /* 0x00000790e4e57812 */ /* 0x002fe200078ec0ff */
[----:B------:R-:W-:Y:S01]  /*58f0*/  VIADD R241, R241, 0x1 ;  /* 0x00000001f1f17836 */ /* 0x000fe20000000000 */
[----:B------:R-:W-:-:S02]  /*5900*/  F2FP.F16.F32.PACK_AB R7, R7, R6 ;  /* 0x000000060707723e */ /* 0x000fc400000000ff */
[----:B------:R-:W-:Y:S01]  /*5910*/  F2FP.F16.F32.PACK_AB R6, R5, R4 ;  /* 0x000000040506723e */ /* 0x000fe200000000ff */
[----:B------:R-:W-:Y:S01]  /*5920*/  IMAD.IADD R236, R0, 0x1, R229 ;  /* 0x0000000100ec7824 */ /* 0x000fe200078e02e5 */
[----:B------:R-:W-:Y:S02]  /*5930*/  F2FP.F16.F32.PACK_AB R5, R155, R154 ;  /* 0x0000009a9b05723e */ /* 0x000fe400000000ff */
[----:B------:R-:W-:Y:S01]  /*5940*/  F2FP.F16.F32.PACK_AB R4, R153, R152 ;  /* 0x000000989904723e */ /* 0x000fe200000000ff */
[C---:B------:R-:W-:Y:S01]  /*5950*/  VIADD R239, R236.reuse, 0xa080 ;  /* 0x0000a080ecef7836 */ /* 0x040fe20000000000 */
[----:B------:R-:W-:Y:S01]  /*5960*/  F2FP.F16.F32.PACK_AB R159, R159, R158 ;  /* 0x0000009e9f9f723e */ /* 0x000fe200000000ff */
[C---:B------:R-:W-:Y:S01]  /*5970*/  VIADD R237, R236.reuse, 0xa0a0 ;  /* 0x0000a0a0eced7836 */ /* 0x040fe20000000000 */
[----:B------:R-:W-:Y:S01]  /*5980*/  F2FP.F16.F32.PACK_AB R158, R157, R156 ;  /* 0x0000009c9d9e723e */ /* 0x000fe200000000ff */
[C---:B------:R-:W-:Y:S01]  /*5990*/  VIADD R238, R236.reuse, 0xa0c0 ;  /* 0x0000a0c0ecee7836 */ /* 0x040fe20000000000 */
[----:B------:R-:W-:Y:S01]  /*59a0*/  SHF.R.U32.HI R182, RZ, 0x3, R239 ;  /* 0x00000003ffb67819 */ /* 0x000fe200000116ef */
[----:B------:R-:W-:Y:S01]  /*59b0*/  VIADD R236, R236, 0xa0e0 ;  /* 0x0000a0e0ecec7836 */ /* 0x000fe20000000000 */
[----:B------:R-:W-:-:S02]  /*59c0*/  F2FP.F16.F32.PACK_AB R157, R179, R178 ;  /* 0x000000b2b39d723e */ /* 0x000fc400000000ff */
[----:B------:R-:W-:Y:S02]  /*59d0*/  LOP3.LUT R239, R239, 0x70, R182, 0x78, !PT ;  /* 0x00000070efef7812 */ /* 0x000fe400078e78b6 */
[----:B------:R-:W-:Y:S02]  /*59e0*/  SHF.R.U32.HI R182, RZ, 0x3, R237 ;  /* 0x00000003ffb67819 */ /* 0x000fe400000116ed */
[----:B------:R-:W-:Y:S01]  /*59f0*/  F2FP.F16.F32.PACK_AB R156, R177, R176 ;  /* 0x000000b0b19c723e */ /* 0x000fe200000000ff */
[----:B------:R-:W1:Y:S01]  /*5a00*/  LDSM.16.MT88.4 R228, [R239] ;  /* 0x00000000efe4783b */ /* 0x000e620000004200 */
[----:B------:R-:W-:Y:S02]  /*5a10*/  LOP3.LUT R237, R237, 0x70, R182, 0x78, !PT ;  /* 0x00000070eded7812 */ /* 0x000fe400078e78b6 */
[----:B------:R-:W-:Y:S01]  /*5a20*/  F2FP.F16.F32.PACK_AB R182, R181, R180 ;  /* 0x000000b4b5b6723e */ /* 0x000fe200000000ff */
[----:B------:R-:W-:Y:S01]  /*5a30*/  LDSM.16.MT88.4 R152, [R239+0x2800] ;  /* 0x00280000ef98783b */ /* 0x000fe20000004200 */
[----:B------:R-:W-:-:S02]  /*5a40*/  F2FP.F16.F32.PACK_AB R181, R227, R226 ;  /* 0x000000e2e3b5723e */ /* 0x000fc400000000ff */
[----:B------:R-:W-:Y:S01]  /*5a50*/  F2FP.F16.F32.PACK_AB R180, R225, R224 ;  /* 0x000000e0e1b4723e */ /* 0x000fe200000000ff */
[----:B------:R-:W-:Y:S01]  /*5a60*/  LDSM.16.MT88.4 R176, [R239+0x3000] ;  /* 0x00300000efb0783b */ /* 0x000fe20000004200 */
[----:B------:R-:W-:Y:S02]  /*5a70*/  F2FP.F16.F32.PACK_AB R19, R19, R18 ;  /* 0x000000121313723e */ /* 0x000fe400000000ff */
[----:B------:R-:W-:Y:S01]  /*5a80*/  F2FP.F16.F32.PACK_AB R18, R17, R16 ;  /* 0x000000101112723e */ /* 0x000fe200000000ff */
[----:B------:R-:W2:Y:S01]  /*5a90*/  LDSM.16.MT88.4 R224, [R237] ;  /* 0x00000000ede0783b */ /* 0x000ea20000004200 */
[----:B------:R-:W-:Y:S02]  /*5aa0*/  F2FP.F16.F32.PACK_AB R17, R167, R166 ;  /* 0x000000a6a711723e */ /* 0x000fe400000000ff */
[----:B------:R-:W-:Y:S02]  /*5ab0*/  F2FP.F16.F32.PACK_AB R16, R165, R164 ;  /* 0x000000a4a510723e */ /* 0x000fe400000000ff */
[----:B------:R-:W-:-:S02]  /*5ac0*/  PLOP3.LUT P0, PT, PT, PT, PT, 0x80, 0x8 ;  /* 0x000000000008781c */ /* 0x000fc40003f0f070 */
[----:B------:R-:W-:Y:S01]  /*5ad0*/  LOP3.LUT R235, R235, 0x1, RZ, 0x3c, !PT ;  /* 0x00000001ebeb7812 */ /* 0x000fe200078e3cff */
[----:B-1----:R-:W-:Y:S01]  /*5ae0*/  HMMA.16816.F32 R148, R180, R228, R148 ;  /* 0x000000e4b494723c */ /* 0x002fe20000001894 */
[----:B------:R-:W-:-:S04]  /*5af0*/  SHF.R.U32.HI R229, RZ, 0x3, R238 ;  /* 0x00000003ffe57819 */ /* 0x000fc800000116ee */
[----:B------:R-:W-:-:S03]  /*5b00*/  LOP3.LUT R238, R238, 0x70, R229, 0x78, !PT ;  /* 0x00000070eeee7812 */ /* 0x000fc600078e78e5 */
[C---:B------:R-:W-:Y:S02]  /*5b10*/  HMMA.16816.F32 R168, R180.reuse, R230, R168 ;  /* 0x000000e6b4a8723c */ /* 0x040fe400000018a8 */
[----:B------:R-:W1:Y:S04]  /*5b20*/  LDSM.16.MT88.4 R228, [R238] ;  /* 0x00000000eee4783b */ /* 0x000e680000004200 */
[----:B------:R-:W-:Y:S02]  /*5b30*/  LDSM.16.MT88.4 R164, [R238+0x5800] ;  /* 0x00580000eea4783b */ /* 0x000fe40000004200 */
[----:B--2---:R-:W-:Y:S01]  /*5b40*/  HMMA.16816.F32 R36, R180, R224, R36 ;  /* 0x000000e0b424723c */ /* 0x004fe20000001824 */
[----:B------:R-:W-:-:S04]  /*5b50*/  SHF.R.U32.HI R225, RZ, 0x3, R236 ;  /* 0x00000003ffe17819 */ /* 0x000fc800000116ec */
[----:B------:R-:W-:-:S03]  /*5b60*/  LOP3.LUT R236, R236, 0x70, R225, 0x78, !PT ;  /* 0x00000070ecec7812 */ /* 0x000fc600078e78e1 */
[C---:B------:R-:W-:Y:S02]  /*5b70*/  HMMA.16816.F32 R28, R180.reuse, R226, R28 ;  /* 0x000000e2b41c723c */ /* 0x040fe4000000181c */
[----:B------:R-:W2:Y:S06]  /*5b80*/  LDSM.16.MT88.4 R224, [R236] ;  /* 0x00000000ece0783b */ /* 0x000eac0000004200 */
[C---:B-1----:R-:W-:Y:S08]  /*5b90*/  HMMA.16816.F32 R56, R180.reuse, R228, R56 ;  /* 0x000000e4b438723c */ /* 0x042ff00000001838 */
[C---:B------:R-:W-:Y:S01]  /*5ba0*/  HMMA.16816.F32 R24, R180.reuse, R230, R24 ;  /* 0x000000e6b418723c */ /* 0x040fe20000001818 */
[----:B------:R-:W1:Y:S07]  /*5bb0*/  LDSM.16.MT88.4 R228, [R239+0x2000] ;  /* 0x00200000efe4783b */ /* 0x000e6e0000004200 */
[C---:B--2---:R-:W-:Y:S08]  /*5bc0*/  HMMA.16816.F32 R20, R180.reuse, R224, R20 ;  /* 0x000000e0b414723c */ /* 0x044ff00000001814 */
[C---:B------:R-:W-:Y:S01]  /*5bd0*/  HMMA.16816.F32 R12, R180.reuse, R226, R12 ;  /* 0x000000e2b40c723c */ /* 0x040fe2000000180c */
[----:B------:R-:W2:Y:S07]  /*5be0*/  LDSM.16.MT88.4 R224, [R237+0x2000] ;  /* 0x00200000ede0783b */ /* 0x000eae0000004200 */
[C---:B-1----:R-:W-:Y:S08]  /*5bf0*/  HMMA.16816.F32 R144, R180.reuse, R228, R144 ;  /* 0x000000e4b490723c */ /* 0x042ff00000001890 */
[C---:B------:R-:W-:Y:S01]  /*5c00*/  HMMA.16816.F32 R44, R180.reuse, R230, R44 ;  /* 0x000000e6b42c723c */ /* 0x040fe2000000182c */
[----:B------:R-:W1:Y:S07]  /*5c10*/  LDSM.16.MT88.4 R228, [R238+0x2000] ;  /* 0x00200000eee4783b */ /* 0x000e6e0000004200 */
[C---:B--2---:R-:W-:Y:S08]  /*5c20*/  HMMA.16816.F32 R8, R180.reuse, R224, R8 ;  /* 0x000000e0b408723c */ /* 0x044ff00000001808 */
[----:B------:R-:W-:Y:S01]  /*5c30*/  HMMA.16816.F32 R32, R180, R226, R32 ;  /* 0x000000e2b420723c */ /* 0x000fe20000001820 */
[----:B------:R-:W2:Y:S07]  /*5c40*/  LDSM.16.MT88.4 R224, [R236+0x2000] ;  /* 0x00200000ece0783b */ /* 0x000eae0000004200 */
[C---:B------:R-:W-:Y:S08]  /*5c50*/  HMMA.16816.F32 R144, R4.reuse, R152, R144 ;  /* 0x000000980490723c */ /* 0x040ff00000001890 */
[----:B------:R-:W-:Y:S01]  /*5c60*/  HMMA.16816.F32 R44, R4, R154, R44 ;  /* 0x0000009a042c723c */ /* 0x000fe2000000182c */
[----:B------:R-:W-:Y:S07]  /*5c70*/  LDSM.16.MT88.4 R152, [R238+0x4800] ;  /* 0x00480000ee98783b */ /* 0x000fee0000004200 */
        /* <DEDUP_REMOVED lines=35> */
[----:B------:R-:W2:Y:S04]  /*5eb0*/  LDSM.16.MT88.4 R224, [R239+0x800] ;  /* 0x00080000efe0783b */ /* 0x000ea80000004200 */
[----:B------:R-:W3:Y:S03]  /*5ec0*/  LDSM.16.MT88.4 R180, [R237+0x800] ;  /* 0x00080000edb4783b */ /* 0x000ee60000004200 */
[C---:B-1----:R-:W-:Y:S08]  /*5ed0*/  HMMA.16816.F32 R56, R4.reuse, R228, R56 ;  /* 0x000000e40438723c */ /* 0x042ff00000001838 */
[C---:B------:R-:W-:Y:S01]  /*5ee0*/  HMMA.16816.F32 R24, R4.reuse, R230, R24 ;  /* 0x000000e60418723c */ /* 0x040fe20000001818 */
[----:B------:R-:W1:Y:S07]  /*5ef0*/  LDSM.16.MT88.4 R228, [R237+0x2800] ;  /* 0x00280000ede4783b */ /* 0x000e6e0000004200 */
[C---:B--2---:R-:W-:Y:S08]  /*5f00*/  HMMA.16816.F32 R148, R4.reuse, R224, R148 ;  /* 0x000000e00494723c */ /* 0x044ff00000001894 */
[C---:B------:R-:W-:Y:S01]  /*5f10*/  HMMA.16816.F32 R168, R4.reuse, R226, R168 ;  /* 0x000000e204a8723c */ /* 0x040fe200000018a8 */
[----:B------:R-:W2:Y:S07]  /*5f20*/  LDSM.16.MT88.4 R224, [R236+0x800] ;  /* 0x00080000ece0783b */ /* 0x000eae0000004200 */
[C---:B---3--:R-:W-:Y:S08]  /*5f30*/  HMMA.16816.F32 R36, R4.reuse, R180, R36 ;  /* 0x000000b40424723c */ /* 0x048ff00000001824 */
[----:B------:R-:W-:Y:S01]  /*5f40*/  HMMA.16816.F32 R28, R4, R182, R28 ;  /* 0x000000b6041c723c */ /* 0x000fe2000000181c */
[----:B------:R-:W3:Y:S07]  /*5f50*/  LDSM.16.MT88.4 R180, [R236+0x2800] ;  /* 0x00280000ecb4783b */ /* 0x000eee0000004200 */
[----:B------:R-:W-:Y:S08]  /*5f60*/  HMMA.16816.F32 R148, R156, R152, R148 ;  /* 0x000000989c94723c */ /* 0x000ff00000001894 */
        /* <DEDUP_REMOVED lines=9> */
[----:B------:R-:W-:Y:S01]  /*6000*/  HMMA.16816.F32 R168, R156, R154, R168 ;  /* 0x0000009a9ca8723c */ /* 0x000fe200000018a8 */
[----:B------:R-:W4:Y:S07]  /*6010*/  LDSM.16.MT88.4 R152, [R238+0x5000] ;  /* 0x00500000ee98783b */ /* 0x000f2e0000004200 */
        /* <DEDUP_REMOVED lines=9> */
[----:B----4-:R-:W-:Y:S08]  /*60b0*/  HMMA.16816.F32 R208, R156, R152, R208 ;  /* 0x000000989cd0723c */ /* 0x010ff000000018d0 */
[C---:B-1----:R-:W-:Y:S08]  /*60c0*/  HMMA.16816.F32 R216, R4.reuse, R228, R216 ;  /* 0x000000e404d8723c */ /* 0x042ff000000018d8 */
[C---:B------:R-:W-:Y:S01]  /*60d0*/  HMMA.16816.F32 R220, R4.reuse, R230, R220 ;  /* 0x000000e604dc723c */ /* 0x040fe200000018dc */
[----:B------:R-:W1:Y:S07]  /*60e0*/  LDSM.16.MT88.4 R228, [R238+0x6800] ;  /* 0x00680000eee4783b */ /* 0x000e6e0000004200 */
[C---:B--2---:R-:W-:Y:S08]  /*60f0*/  HMMA.16816.F32 R200, R4.reuse, R224, R200 ;  /* 0x000000e004c8723c */ /* 0x044ff000000018c8 */
[----:B------:R-:W-:Y:S01]  /*6100*/  HMMA.16816.F32 R204, R4, R226, R204 ;  /* 0x000000e204cc723c */ /* 0x000fe200000018cc */
[----:B------:R-:W2:Y:S07]  /*6110*/  LDSM.16.MT88.4 R224, [R239+0x6800] ;  /* 0x00680000efe0783b */ /* 0x000eae0000004200 */
[C---:B---3--:R-:W-:Y:S08]  /*6120*/  HMMA.16816.F32 R20, R156.reuse, R180, R20 ;  /* 0x000000b49c14723c */ /* 0x048ff00000001814 */
[C---:B------:R-:W-:Y:S01]  /*6130*/  HMMA.16816.F32 R12, R156.reuse, R182, R12 ;  /* 0x000000b69c0c723c */ /* 0x040fe2000000180c */
[----:B------:R-:W3:Y:S07]  /*6140*/  LDSM.16.MT88.4 R180, [R239+0x5000] ;  /* 0x00500000efb4783b */ /* 0x000eee0000004200 */
[----:B------:R-:W-:Y:S08]  /*6150*/  HMMA.16816.F32 R200, R156, R176, R200 ;  /* 0x000000b09cc8723c */ /* 0x000ff000000018c8 */
        /* <DEDUP_REMOVED lines=9> */
[C---:B------:R-:W-:Y:S01]  /*61f0*/  HMMA.16816.F32 R204, R156.reuse, R178, R204 ;  /* 0x000000b29ccc723c */ /* 0x040fe200000018cc */
[----:B------:R-:W-:Y:S07]  /*6200*/  LDSM.16.MT88.4 R176, [R238+0x7000] ;  /* 0x00700000eeb0783b */ /* 0x000fee0000004200 */
[C---:B-1----:R-:W-:Y:S08]  /*6210*/  HMMA.16816.F32 R36, R156.reuse, R228, R36 ;  /* 0x000000e49c24723c */ /* 0x042ff00000001824 */
[----:B------:R-:W-:Y:S01]  /*6220*/  HMMA.16816.F32 R28, R156, R230, R28 ;  /* 0x000000e69c1c723c */ /* 0x000fe2000000181c */
[----:B------:R-:W1:Y:S07]  /*6230*/  LDSM.16.MT88.4 R228, [R238+0x3000] ;  /* 0x00300000eee4783b */ /* 0x000e6e0000004200 */
[C---:B--2---:R-:W-:Y:S08]  /*6240*/  HMMA.16816.F32 R140, R4.reuse, R224, R140 ;  /* 0x000000e0048c723c */ /* 0x044ff0000000188c */
[----:B------:R-:W-:Y:S01]  /*6250*/  HMMA.16816.F32 R64, R4, R226, R64 ;  /* 0x000000e20440723c */ /* 0x000fe20000001840 */
[----:B------:R-:W2:Y:S04]  /*6260*/  LDSM.16.MT88.4 R224, [R238+0x1000] ;  /* 0x00100000eee0783b */ /* 0x000ea80000004200 */
[----:B------:R-:W4:Y:S03]  /*6270*/  LDSM.16.MT88.4 R4, [R237+0x3000] ;  /* 0x00300000ed04783b */ /* 0x000f260000004200 */
[C---:B------:R-:W-:Y:S01]  /*6280*/  HMMA.16816.F32 R212, R156.reuse, R154, R212 ;  /* 0x0000009a9cd4723c */ /* 0x040fe200000018d4 */
[----:B------:R-:W-:Y:S07]  /*6290*/  LDSM.16.MT88.4 R152, [R239+0x7800] ;  /* 0x00780000ef98783b */ /* 0x000fee0000004200 */
[C---:B---3--:R-:W-:Y:S08]  /*62a0*/  HMMA.16816.F32 R68, R156.reuse, R180, R68 ;  /* 0x000000b49c44723c */ /* 0x048ff00000001844 */
[C---:B------:R-:W-:Y:S01]  /*62b0*/  HMMA.16816.F32 R60, R156.reuse, R182, R60 ;  /* 0x000000b69c3c723c */ /* 0x040fe2000000183c */
[----:B------:R-:W-:Y:S07]  /*62c0*/  LDSM.16.MT88.4 R180, [R239+0x3800] ;  /* 0x00380000efb4783b */ /* 0x000fee0000004200 */
[C---:B-1----:R-:W-:Y:S08]  /*62d0*/  HMMA.16816.F32 R160, R156.reuse, R228, R160 ;  /* 0x000000e49ca0723c */ /* 0x042ff000000018a0 */
[C---:B------:R-:W-:Y:S01]  /*62e0*/  HMMA.16816.F32 R40, R156.reuse, R230, R40 ;  /* 0x000000e69c28723c */ /* 0x040fe20000001828 */
[----:B------:R-:W1:Y:S07]  /*62f0*/  LDSM.16.MT88.4 R228, [R236+0x5000] ;  /* 0x00500000ece4783b */ /* 0x000e6e0000004200 */
[C---:B--2---:R-:W-:Y:S08]  /*6300*/  HMMA.16816.F32 R56, R156.reuse, R224, R56 ;  /* 0x000000e09c38723c */ /* 0x044ff00000001838 */
[C---:B------:R-:W-:Y:S01]  /*6310*/  HMMA.16816.F32 R24, R156.reuse, R226, R24 ;  /* 0x000000e29c18723c */ /* 0x040fe20000001818 */
[----:B------:R-:W2:Y:S07]  /*6320*/  LDSM.16.MT88.4 R224, [R236+0x3000] ;  /* 0x00300000ece0783b */ /* 0x000eae0000004200 */
[C---:B----4-:R-:W-:Y:S08]  /*6330*/  HMMA.16816.F32 R8, R156.reuse, R4, R8 ;  /* 0x000000049c08723c */ /* 0x050ff00000001808 */
[C---:B------:R-:W-:Y:S01]  /*6340*/  HMMA.16816.F32 R32, R156.reuse, R6, R32 ;  /* 0x000000069c20723c */ /* 0x040fe20000001820 */
[----:B------:R-:W3:Y:S07]  /*6350*/  LDSM.16.MT88.4 R4, [R236+0x7000] ;  /* 0x00700000ec04783b */ /* 0x000eee0000004200 */
[C---:B------:R-:W-:Y:S08]  /*6360*/  HMMA.16816.F32 R172, R156.reuse, R176, R172 ;  /* 0x000000b09cac723c */ /* 0x040ff000000018ac */
[C---:B-1----:R-:W-:Y:S08]  /*6370*/  HMMA.16816.F32 R216, R156.reuse, R228, R216 ;  /* 0x000000e49cd8723c */ /* 0x042ff000000018d8 */
[C---:B------:R-:W-:Y:S08]  /*6380*/  HMMA.16816.F32 R220, R156.reuse, R230, R220 ;  /* 0x000000e69cdc723c */ /* 0x040ff000000018dc */
[C---:B--2---:R-:W-:Y:S08]  /*6390*/  HMMA.16816.F32 R136, R156.reuse, R224, R136 ;  /* 0x000000e09c88723c */ /* 0x044ff00000001888 */
[C---:B------:R-:W-:Y:S01]  /*63a0*/  HMMA.16816.F32 R48, R156.reuse, R226, R48 ;  /* 0x000000e29c30723c */ /* 0x040fe20000001830 */
[----:B------:R-:W1:Y:S07]  /*63b0*/  LDSM.16.MT88.4 R224, [R239+0x7000] ;  /* 0x00700000efe0783b */ /* 0x000e6e0000004200 */
[C---:B------:R-:W-:Y:S01]  /*63c0*/  HMMA.16816.F32 R184, R156.reuse, R178, R184 ;  /* 0x000000b29cb8723c */ /* 0x040fe200000018b8 */
[----:B------:R-:W2:Y:S07]  /*63d0*/  LDSM.16.MT88.4 R176, [R239+0x1800] ;  /* 0x00180000efb0783b */ /* 0x000eae0000004200 */
[C---:B---3--:R-:W-:Y:S08]  /*63e0*/  HMMA.16816.F32 R140, R156.reuse, R4, R140 ;  /* 0x000000049c8c723c */ /* 0x048ff0000000188c */
[----:B------:R-:W-:Y:S01]  /*63f0*/  HMMA.16816.F32 R64, R156, R6, R64 ;  /* 0x000000069c40723c */ /* 0x000fe20000001840 */
[----:B------:R-:W3:Y:S07]  /*6400*/  LDSM.16.MT88.4 R4, [R238+0x1800] ;  /* 0x00180000ee04783b */ /* 0x000eee0000004200 */
[C---:B------:R-:W-:Y:S08]  /*6410*/  HMMA.16816.F32 R144, R16.reuse, R180, R144 ;  /* 0x000000b41090723c */ /* 0x040ff00000001890 */
[----:B------:R-:W-:Y:S01]  /*6420*/  HMMA.16816.F32 R44, R16, R182, R44 ;  /* 0x000000b6102c723c */ /* 0x000fe2000000182c */
[----:B------:R-:W-:Y:S07]  /*6430*/  LDSM.16.MT88.4 R180, [R238+0x3800] ;  /* 0x00380000eeb4783b */ /* 0x000fee0000004200 */
[C---:B-1----:R-:W-:Y:S08]  /*6440*/  HMMA.16816.F32 R188, R156.reuse, R224, R188 ;  /* 0x000000e09cbc723c */ /* 0x042ff000000018bc */
[----:B------:R-:W-:Y:S01]  /*6450*/  HMMA.16816.F32 R52, R156, R226, R52 ;  /* 0x000000e29c34723c */ /* 0x000fe20000001834 */
[----:B------:R-:W1:Y:S07]  /*6460*/  LDSM.16.MT88.4 R156, [R239+0x5800] ;  /* 0x00580000ef9c783b */ /* 0x000e6e0000004200 */
[C---:B--2---:R-:W-:Y:S08]  /*6470*/  HMMA.16816.F32 R148, R16.reuse, R176, R148 ;  /* 0x000000b01094723c */ /* 0x044ff00000001894 */
[C---:B------:R-:W-:Y:S01]  /*6480*/  HMMA.16816.F32 R168, R16.reuse, R178, R168 ;  /* 0x000000b210a8723c */ /* 0x040fe200000018a8 */
[----:B------:R-:W-:Y:S07]  /*6490*/  LDSM.16.MT88.4 R176, [R237+0x1800] ;  /* 0x00180000edb0783b */ /* 0x000fee0000004200 */
[C---:B------:R-:W-:Y:S08]  /*64a0*/  HMMA.16816.F32 R188, R16.reuse, R152, R188 ;  /* 0x0000009810bc723c */ /* 0x040ff000000018bc */
[C---:B------:R-:W-:Y:S01]  /*64b0*/  HMMA.16816.F32 R52, R16.reuse, R154, R52 ;  /* 0x0000009a1034723c */ /* 0x040fe20000001834 */
[----:B------:R-:W-:Y:S07]  /*64c0*/  LDSM.16.MT88.4 R152, [R237+0x3800] ;  /* 0x00380000ed98783b */ /* 0x000fee0000004200 */
[C---:B---3--:R-:W-:Y:S08]  /*64d0*/  HMMA.16816.F32 R56, R16.reuse, R4, R56 ;  /* 0x000000041038723c */ /* 0x048ff00000001838 */
[C---:B-1----:R-:W-:Y:S08]  /*64e0*/  HMMA.16816.F32 R192, R16.reuse, R156, R192 ;  /* 0x0000009c10c0723c */ /* 0x042ff000000018c0 */
[C---:B------:R-:W-:Y:S01]  /*64f0*/  HMMA.16816.F32 R196, R16.reuse, R158, R196 ;  /* 0x0000009e10c4723c */ /* 0x040fe200000018c4 */
[----:B------:R-:W1:Y:S07]  /*6500*/  LDSM.16.MT88.4 R156, [R238+0x7800] ;  /* 0x00780000ee9c783b */ /* 0x000e6e0000004200 */
[C---:B------:R-:W-:Y:S01]  /*6510*/  HMMA.16816.F32 R24, R16.reuse, R6, R24 ;  /* 0x000000061018723c */ /* 0x040fe20000001818 */
[----:B------:R-:W2:Y:S07]  /*6520*/  LDSM.16.MT88.4 R4, [R237+0x5800] ;  /* 0x00580000ed04783b */ /* 0x000eae0000004200 */
[C---:B------:R-:W-:Y:S08]  /*6530*/  HMMA.16816.F32 R160, R16.reuse, R180, R160 ;  /* 0x000000b410a0723c */ /* 0x040ff000000018a0 */
[C---:B------:R-:W-:Y:S01]  /*6540*/  HMMA.16816.F32 R40, R16.reuse, R182, R40 ;  /* 0x000000b61028723c */ /* 0x040fe20000001828 */
[----:B------:R-:W-:Y:S07]  /*6550*/  LDSM.16.MT88.4 R180, [R236+0x3800] ;  /* 0x00380000ecb4783b */ /* 0x000fee0000004200 */
[C---:B------:R-:W-:Y:S08]  /*6560*/  HMMA.16816.F32 R208, R16.reuse, R164, R208 ;  /* 0x000000a410d0723c */ /* 0x040ff000000018d0 */
[C---:B------:R-:W-:Y:S01]  /*6570*/  HMMA.16816.F32 R212, R16.reuse, R166, R212 ;  /* 0x000000a610d4723c */ /* 0x040fe200000018d4 */
[----:B------:R-:W3:Y:S07]  /*6580*/  LDSM.16.MT88.4 R164, [R237+0x7800] ;  /* 0x00780000eda4783b */ /* 0x000eee0000004200 */
[C---:B-1----:R-:W-:Y:S08]  /*6590*/  HMMA.16816.F32 R172, R16.reuse, R156, R172 ;  /* 0x0000009c10ac723c */ /* 0x042ff000000018ac */
[C---:B------:R-:W-:Y:S01]  /*65a0*/  HMMA.16816.F32 R184, R16.reuse, R158, R184 ;  /* 0x0000009e10b8723c */ /* 0x040fe200000018b8 */
[----:B------:R-:W1:Y:S07]  /*65b0*/  LDSM.16.MT88.4 R156, [R236+0x1800] ;  /* 0x00180000ec9c783b */ /* 0x000e6e0000004200 */
[C---:B------:R-:W-:Y:S08]  /*65c0*/  HMMA.16816.F32 R36, R16.reuse, R176, R36 ;  /* 0x000000b01024723c */ /* 0x040ff00000001824 */
[C---:B------:R-:W-:Y:S01]  /*65d0*/  HMMA.16816.F32 R28, R16.reuse, R178, R28 ;  /* 0x000000b2101c723c */ /* 0x040fe2000000181c */
[----:B------:R-:W4:Y:S07]  /*65e0*/  LDSM.16.MT88.4 R176, [R236+0x5800] ;  /* 0x00580000ecb0783b */ /* 0x000f2e0000004200 */
[C---:B------:R-:W-:Y:S08]  /*65f0*/  HMMA.16816.F32 R8, R16.reuse, R152, R8 ;  /* 0x000000981008723c */ /* 0x040ff00000001808 */
[C---:B------:R-:W-:Y:S01]  /*6600*/  HMMA.16816.F32 R32, R16.reuse, R154, R32 ;  /* 0x0000009a1020723c */ /* 0x040fe20000001820 */
[----:B------:R-:W5:Y:S07]  /*6610*/  LDSM.16.MT88.4 R152, [R236+0x7800] ;  /* 0x00780000ec98783b */ /* 0x000f6e0000004200 */
[----:B--2---:R-:W-:Y:S01]  /*6620*/  HMMA.16816.F32 R200, R16, R4, R200 ;  /* 0x0000000410c8723c */ /* 0x004fe200000018c8 */
[----:B------:R-:W-:-:S05]  /*6630*/  VIADD R5, R246, 0xffffffff ;  /* 0xfffffffff6057836 */ /* 0x000fca0000000000 */
[C---:B------:R-:W-:Y:S01]  /*6640*/  ISETP.GE.AND P3, PT, R232.reuse, R5, PT ;  /* 0x00000005e800720c */ /* 0x040fe20003f66270 */
[----:B------:R-:W-:Y:S01]  /*6650*/  VIADD R232, R232, 0x1 ;  /* 0x00000001e8e87836 */ /* 0x000fe20000000000 */
[----:B------:R-:W-:Y:S01]  /*6660*/  HMMA.16816.F32 R204, R16, R6, R204 ;  /* 0x0000000610cc723c */ /* 0x000fe200000018cc */
[----:B------:R-:W-:-:S07]  /*6670*/  @!P1 IMAD.MOV.U32 R7, RZ, RZ, 0x1 ;  /* 0x00000001ff079424 */ /* 0x000fce00078e00ff */
[----:B---3--:R-:W-:Y:S03]  /*6680*/  HMMA.16816.F32 R68, R16, R164, R68 ;  /* 0x000000a41044723c */ /* 0x008fe60000001844 */
[----:B------:R-:W-:-:S04]  /*6690*/  @!P3 IMAD.U32 R5, R234, -0x80000000, RZ ;  /* 0x80000000ea05b824 */ /* 0x000fc800078e00ff */
[----:B------:R3:W2:Y:S01]  /*66a0*/  @!P3 SYNCS.PHASECHK.TRANS64.TRYWAIT P0, [R0+URZ], R5 ;  /* 0x000000050000b5a7 */ /* 0x0006a200080011ff */
[C---:B------:R-:W-:Y:S08]  /*66b0*/  HMMA.16816.F32 R60, R16.reuse, R166, R60 ;  /* 0x000000a6103c723c */ /* 0x040ff0000000183c */
[----:B-1----:R-:W-:Y:S01]  /*66c0*/  HMMA.16816.F32 R20, R16, R156, R20 ;  /* 0x0000009c1014723c */ /* 0x002fe20000001814 */
[----:B------:R3:W-:Y:S01]  /*66d0*/  @!P1 SYNCS.ARRIVE.TRANS64.ART0 RZ, [R0+URZ+0x18], R7 ;  /* 0x0000180700ff99a7 */ /* 0x0007e200085000ff */
[----:B------:R-:W-:-:S06]  /*66e0*/  ISETP.NE.AND P1, PT, R241, RZ, PT ;  /* 0x000000fff100720c */ /* 0x000fcc0003f25270 */
[C---:B------:R-:W-:Y:S08]  /*66f0*/  HMMA.16816.F32 R12, R16.reuse, R158, R12 ;  /* 0x0000009e100c723c */ /* 0x040ff0000000180c */
[C---:B------:R-:W-:Y:S08]  /*6700*/  HMMA.16816.F32 R136, R16.reuse, R180, R136 ;  /* 0x000000b41088723c */ /* 0x040ff00000001888 */
[C---:B------:R-:W-:Y:S08]  /*6710*/  HMMA.16816.F32 R48, R16.reuse, R182, R48 ;  /* 0x000000b61030723c */ /* 0x040ff00000001830 */
[C---:B----4-:R-:W-:Y:S08]  /*6720*/  HMMA.16816.F32 R216, R16.reuse, R176, R216 ;  /* 0x000000b010d8723c */ /* 0x050ff000000018d8 */
[C---:B------:R-:W-:Y:S08]  /*6730*/  HMMA.16816.F32 R220, R16.reuse, R178, R220 ;  /* 0x000000b210dc723c */ /* 0x040ff000000018dc */
[C---:B-----5:R-:W-:Y:S08]  /*6740*/  HMMA.16816.F32 R140, R16.reuse, R152, R140 ;  /* 0x00000098108c723c */ /* 0x060ff0000000188c */
[----:B------:R-:W-:Y:S01]  /*6750*/  HMMA.16816.F32 R64, R16, R154, R64 ;  /* 0x0000009a1040723c */ /* 0x000fe20000001840 */
[----:B------:R-:W-:-:S04]  /*6760*/  NOP ;  /* 0x0000000000007918 */ /* 0x000fc80000000000 */
[----:B--23--:R-:W-:-:S15]  /*6770*/  @P1 BRA `(.L_x_71) ;  /* 0xffffffc800301947 */ /* 0x00cfde000383ffff */
.L_x_44:
[----:B------:R-:W-:Y:S01]  /*6780*/  SHF.R.U32.HI R2, RZ, 0x1, R3 ;  /* 0x00000001ff027819 */ /* 0x000fe20000011603 */
[----:B------:R-:W-:Y:S01]  /*6790*/  IMAD.SHL.U32 R5, R3, 0x20, RZ ;  /* 0x0000002003057824 */ /* 0x000fe200078e00ff */
[----:B------:R-:W-:Y:S01]  /*67a0*/  F2FP.F16.F32.PACK_AB R19, R31, R30 ;  /* 0x0000001e1f13723e */ /* 0x000fe200000000ff */
[----:B-1----:R-:W1:Y:S01]  /*67b0*/  S2R R91, SR_CTAID.Y ;  /* 0x00000000005b7919 */ /* 0x002e620000002600 */
[C---:B------:R-:W-:Y:S01]  /*67c0*/  ISETP.GE.U32.AND P0, PT, R3.reuse, 0x10, PT ;  /* 0x000000100300780c */ /* 0x040fe20003f06070 */
[----:B------:R-:W-:Y:S01]  /*67d0*/  IMAD R4, R3, 0x40, R2 ;  /* 0x0000004003047824 */ /* 0x000fe200078e0202 */
[----:B------:R-:W-:Y:S01]  /*67e0*/  LOP3.LUT R2, R5, 0x1e0, RZ, 0xc0, !PT ;  /* 0x000001e005027812 */ /* 0x000fe200078ec0ff */
[----:B------:R-:W-:Y:S01]  /*67f0*/  IMAD.MOV.U32 R89, RZ, RZ, R37 ;  /* 0x000000ffff597224 */ /* 0x000fe200078e0025 */
[----:B------:R-:W-:Y:S01]  /*6800*/  BSSY.RECONVERGENT B0, `(.L_x_72) ;  /* 0x000007e000007945 */ /* 0x000fe20003800200 */
[----:B------:R-:W-:Y:S01]  /*6810*/  IMAD.MOV.U32 R18, RZ, RZ, R28 ;  /* 0x000000ffff127224 */ /* 0x000fe200078e001c */
[----:B------:R-:W-:Y:S01]  /*6820*/  LOP3.LUT R17, R4, 0x3c8, RZ, 0xc0, !PT ;  /* 0x000003c804117812 */ /* 0x000fe200078ec0ff */
[----:B------:R-:W-:Y:S01]  /*6830*/  IMAD.MOV.U32 R84, RZ, RZ, R56 ;  /* 0x000000ffff547224 */ /* 0x000fe200078e0038 */
[----:B--2---:R-:W-:Y:S01]  /*6840*/  F2FP.F16.F32.PACK_AB R7, R171, R170 ;  /* 0x000000aaab07723e */ /* 0x004fe200000000ff */
[----:B------:R-:W-:Y:S01]  /*6850*/  IMAD.MOV.U32 R85, RZ, RZ, R57 ;  /* 0x000000ffff557224 */ /* 0x000fe200078e0039 */
[----:B------:R-:W-:Y:S01]  /*6860*/  F2FP.F16.F32.PACK_AB R5, R151, R150 ;  /* 0x000000969705723e */ /* 0x000fe200000000ff */
[----:B------:R-:W-:-:S02]  /*6870*/  IMAD.IADD R17, R17, 0x1, -R2 ;  /* 0x0000000111117824 */ /* 0x000fc400078e0a02 */
[----:B------:R-:W-:Y:S02]  /*6880*/  IMAD.MOV.U32 R16, RZ, RZ, R36 ;  /* 0x000000ffff107224 */ /* 0x000fe400078e0024 */
[----:B------:R-:W-:Y:S01]  /*6890*/  IMAD.MOV.U32 R56, RZ, RZ, R40 ;  /* 0x000000ffff387224 */ /* 0x000fe200078e0028 */
[----:B------:R-:W-:Y:S01]  /*68a0*/  IADD3 R2, PT, PT, R0, R17, R17 ;  /* 0x0000001100027210 */ /* 0x000fe20007ffe011 */
[----:B------:R-:W-:Y:S01]  /*68b0*/  IMAD.MOV.U32 R57, RZ, RZ, R41 ;  /* 0x000000ffff397224 */ /* 0x000fe200078e0029 */
[----:B------:R-:W-:Y:S01]  /*68c0*/  F2FP.F16.F32.PACK_AB R17, R39, R38 ;  /* 0x000000262711723e */ /* 0x000fe200000000ff */
[----:B------:R-:W-:Y:S02]  /*68d0*/  IMAD.MOV.U32 R87, RZ, RZ, R29 ;  /* 0x000000ffff577224 */ /* 0x000fe400078e001d */
[C---:B------:R-:W-:Y:S02]  /*68e0*/  VIADD R4, R2.reuse, 0x80 ;  /* 0x0000008002047836 */ /* 0x040fe40000000000 */
[----:B------:R-:W-:-:S02]  /*68f0*/  VIADD R6, R2, 0xa0 ;  /* 0x000000a002067836 */ /* 0x000fc40000000000 */
[----:B------:R-:W-:Y:S01]  /*6900*/  IMAD.MOV.U32 R82, RZ, RZ, R24 ;  /* 0x000000ffff527224 */ /* 0x000fe200078e0018 */
[----:B------:R-:W-:Y:S01]  /*6910*/  SHF.R.U32.HI R31, RZ, 0x3, R4 ;  /* 0x00000003ff1f7819 */ /* 0x000fe20000011604 */
[----:B------:R-:W-:Y:S01]  /*6920*/  IMAD.MOV.U32 R83, RZ, RZ, R25 ;  /* 0x000000ffff537224 */ /* 0x000fe200078e0019 */
[----:B------:R-:W-:Y:S01]  /*6930*/  SHF.R.U32.HI R37, RZ, 0x3, R6 ;  /* 0x00000003ff257819 */ /* 0x000fe20000011606 */
[----:B------:R-:W-:Y:S01]  /*6940*/  IMAD.MOV.U32 R80, RZ, RZ, R20 ;  /* 0x000000ffff507224 */ /* 0x000fe200078e0014 */
[----:B------:R-:W-:Y:S01]  /*6950*/  LOP3.LUT R2, R4, 0x30, R31, 0x78, !PT ;  /* 0x0000003004027812 */ /* 0x000fe200078e781f */
[----:B------:R-:W-:Y:S01]  /*6960*/  IMAD.MOV.U32 R81, RZ, RZ, R21 ;  /* 0x000000ffff517224 */ /* 0x000fe200078e0015 */
[----:B------:R-:W2:Y:S01]  /*6970*/  S2R R4, SR_CTAID.X ;  /* 0x0000000000047919 */ /* 0x000ea20000002500 */
[----:B------:R-:W-:Y:S01]  /*6980*/  LOP3.LUT R28, R6, 0x30, R37, 0x78, !PT ;  /* 0x00000030061c7812 */ /* 0x000fe200078e7825 */
[----:B------:R-:W-:Y:S02]  /*6990*/  IMAD.MOV.U32 R78, RZ, RZ, R12 ;  /* 0x000000ffff4e7224 */ /* 0x000fe400078e000c */
[----:B------:R-:W-:-:S02]  /*69a0*/  IMAD.MOV.U32 R79, RZ, RZ, R13 ;  /* 0x000000ffff4f7224 */ /* 0x000fc400078e000d */
[----:B------:R-:W-:Y:S02]  /*69b0*/  IMAD.MOV.U32 R76, RZ, RZ, R44 ;  /* 0x000000ffff4c7224 */ /* 0x000fe400078e002c */
[----:B------:R-:W-:Y:S02]  /*69c0*/  IMAD.MOV.U32 R77, RZ, RZ, R45 ;  /* 0x000000ffff4d7224 */ /* 0x000fe400078e002d */
[----:B------:R-:W-:Y:S02]  /*69d0*/  IMAD.MOV.U32 R74, RZ, RZ, R8 ;  /* 0x000000ffff4a7224 */ /* 0x000fe400078e0008 */
[----:B------:R-:W-:Y:S02]  /*69e0*/  IMAD.MOV.U32 R75, RZ, RZ, R9 ;  /* 0x000000ffff4b7224 */ /* 0x000fe400078e0009 */
        /* <DEDUP_REMOVED lines=9> */
[----:B------:R-:W-:Y:S01]  /*6a80*/  IMAD.MOV.U32 R31, RZ, RZ, R221 ;  /* 0x000000ffff1f7224 */ /* 0x000fe200078e00dd */
[----:B-12---:R-:W-:Y:S06]  /*6a90*/  @P0 BRA `(.L_x_73) ;  /* 0x0000000400500947 */ /* 0x006fec0003800000 */
[----:B------:R-:W-:Y:S01]  /*6aa0*/  IMAD R4, R4, 0x4, R91 ;  /* 0x0000000404047824 */ /* 0x000fe200078e025b */
[----:B------:R-:W1:Y:S01]  /*6ab0*/  LDCU.128 UR8, c[0x0][0x580] ;  /* 0x0000b000ff0877ac */ /* 0x000e620008000c00 */
[----:B------:R-:W-:Y:S01]  /*6ac0*/  IMAD.SHL.U32 R247, R247, 0x10, RZ ;  /* 0x00000010f7f77824 */ /* 0x000fe200078e00ff */
[----:B------:R-:W-:Y:S01]  /*6ad0*/  FSETP.NE.AND P0, PT, R242, RZ, PT ;  /* 0x000000fff200720b */ /* 0x000fe20003f05000 */
[----:B------:R-:W-:Y:S01]  /*6ae0*/  IMAD.SHL.U32 R4, R4, 0x4, RZ ;  /* 0x0000000404047824 */ /* 0x000fe200078e00ff */
[----:B------:R-:W-:Y:S01]  /*6af0*/  SHF.R.U32.HI R9, RZ, 0x2, R3 ;  /* 0x00000002ff097819 */ /* 0x000fe20000011603 */
[----:B------:R-:W-:-:S03]  /*6b00*/  IMAD.MOV.U32 R6, RZ, RZ, 0x3f800000 ;  /* 0x3f800000ff067424 */ /* 0x000fc600078e00ff */
[----:B------:R-:W-:Y:S02]  /*6b10*/  IADD3 R9, P1, P3, R247, R4, R9 ;  /* 0x00000004f7097210 */ /* 0x000fe40007b3e009 */
[----:B------:R-:W-:Y:S02]  /*6b20*/  SHF.R.S32.HI R247, RZ, 0x1f, R247 ;  /* 0x0000001ffff77819 */ /* 0x000fe400000114f7 */
[----:B------:R-:W-:Y:S01]  /*6b30*/  SHF.R.S32.HI R4, RZ, 0x1f, R4 ;  /* 0x0000001fff047819 */ /* 0x000fe20000011404 */
[----:B------:R-:W-:Y:S02]  /*6b40*/  IMAD.SHL.U32 R12, R9, 0x4, RZ ;  /* 0x00000004090c7824 */ /* 0x000fe400078e00ff */
[----:B------:R-:W2:Y:S01]  /*6b50*/  @P0 MUFU.RCP R6, R242 ;  /* 0x000000f200060308 */ /* 0x000ea20000001000 */
[----:B------:R-:W-:Y:S02]  /*6b60*/  IADD3.X R4, PT, PT, R247, R4, RZ, P1, P3 ;  /* 0x00000004f7047210 */ /* 0x000fe40000fe64ff */
[----:B-1----:R-:W-:-:S02]  /*6b70*/  IADD3 R8, P0, PT, R12, UR10, RZ ;  /* 0x0000000a0c087c10 */ /* 0x002fc4000ff1e0ff */
[----:B------:R-:W-:Y:S02]  /*6b80*/  SHF.L.U64.HI R4, R9, 0x2, R4 ;  /* 0x0000000209047819 */ /* 0x000fe40000010204 */
[----:B------:R-:W-:Y:S02]  /*6b90*/  IADD3 R12, P1, PT, R12, UR8, RZ ;  /* 0x000000080c0c7c10 */ /* 0x000fe4000ff3e0ff */
[C---:B------:R-:W-:Y:S02]  /*6ba0*/  IADD3.X R9, PT, PT, R4.reuse, UR11, RZ, P0, !PT ;  /* 0x0000000b04097c10 */ /* 0x040fe400087fe4ff */
[----:B------:R-:W-:-:S03]  /*6bb0*/  IADD3.X R13, PT, PT, R4, UR9, RZ, P1, !PT ;  /* 0x00000009040d7c10 */ /* 0x000fc60008ffe4ff */
[----:B------:R1:W-:Y:S01]  /*6bc0*/  STG.E desc[UR6][R8.64], R243 ;  /* 0x000000f308007986 */ /* 0x0003e2000c101906 */
[----:B--2---:R-:W-:-:S03]  /*6bd0*/  FMUL R148, R6, R148 ;  /* 0x0000009406947220 */ /* 0x004fc60000400000 */
[----:B------:R1:W-:Y:S01]  /*6be0*/  STG.E desc[UR6][R12.64], R242 ;  /* 0x000000f20c007986 */ /* 0x0003e2000c101906 */
[C---:B------:R-:W-:Y:S01]  /*6bf0*/  FMUL R149, R6.reuse, R149 ;  /* 0x0000009506957220 */ /* 0x040fe20000400000 */
        /* <DEDUP_REMOVED lines=61> */
[----:B-1----:R-:W-:-:S07]  /*6fd0*/  FMUL R65, R6, R65 ;  /* 0x0000004106417220 */ /* 0x002fce0000400000 */
.L_x_73:
[----:B------:R-:W-:Y:S05]  /*6fe0*/  BSYNC.RECONVERGENT B0 ;  /* 0x0000000000007941 */ /* 0x000fea0003800200 */
.L_x_72:
[----:B------:R1:W-:Y:S06]  /*6ff0*/  MEMBAR.ALL.CTA ;  /* 0x0000000000007992 */ /* 0x0003ec0000008000 */
[----:B-1----:R-:W1:Y:S01]  /*7000*/  FENCE.VIEW.ASYNC.S ;  /* 0x00000000000073c6 */ /* 0x002e620000000000 */
[----:B------:R-:W-:Y:S01]  /*7010*/  IMAD.MOV.U32 R3, RZ, RZ, RZ ;  /* 0x000000ffff037224 */ /* 0x000fe200078e00ff */
[----:B------:R-:W-:Y:S01]  /*7020*/  F2FP.F16.F32.PACK_AB R6, R169, R168 ;  /* 0x000000a8a906723e */ /* 0x000fe200000000ff */
[----:B------:R-:W-:Y:S01]  /*7030*/  IMAD.MOV.U32 R29, RZ, RZ, RZ ;  /* 0x000000ffff1d7224 */ /* 0x000fe200078e00ff */
[----:B------:R-:W-:Y:S01]  /*7040*/  F2FP.F16.F32.PACK_AB R4, R149, R148 ;  /* 0x000000949504723e */ /* 0x000fe200000000ff */
[----:B------:R-:W-:Y:S01]  /*7050*/  BSSY.RECONVERGENT B0, `(.L_x_74) ;  /* 0x000001d000007945 */ /* 0x000fe20003800200 */
[----:B------:R-:W-:-:S02]  /*7060*/  MOV R20, R2 ;  /* 0x0000000200147202 */ /* 0x000fc40000000f00 */
[----:B------:R-:W-:Y:S02]  /*7070*/  MOV R21, R28 ;  /* 0x0000001c00157202 */ /* 0x000fe40000000f00 */
[----:B------:R-:W-:Y:S02]  /*7080*/  F2FP.F16.F32.PACK_AB R18, R87, R18 ;  /* 0x000000125712723e */ /* 0x000fe400000000ff */
[----:B------:R-:W-:Y:S01]  /*7090*/  F2FP.F16.F32.PACK_AB R16, R89, R16 ;  /* 0x000000105910723e */ /* 0x000fe200000000ff */
[----:B-1----:R-:W-:Y:S06]  /*70a0*/  BAR.SYNC.DEFER_BLOCKING 0x0 ;  /* 0x0000000000007b1d */ /* 0x002fec0000010000 */
[----:B------:R1:W-:Y:S04]  /*70b0*/  STSM.16.M88.4 [R20], R4 ;  /* 0x0000000414007844 */ /* 0x0003e80000000200 */
[----:B------:R1:W-:Y:S01]  /*70c0*/  STSM.16.M88.4 [R21], R16 ;  /* 0x0000001015007844 */ /* 0x0003e20000000200 */
[----:B------:R2:W-:Y:S06]  /*70d0*/  MEMBAR.ALL.CTA ;  /* 0x0000000000007992 */ /* 0x0005ec0000008000 */
[----:B--2---:R-:W2:Y:S02]  /*70e0*/  FENCE.VIEW.ASYNC.S ;  /* 0x00000000000073c6 */ /* 0x004ea40000000000 */
[----:B--2---:R-:W-:Y:S06]  /*70f0*/  BAR.SYNC.DEFER_BLOCKING 0x0 ;  /* 0x0000000000007b1d */ /* 0x004fec0000010000 */
[----:B------:R-:W-:Y:S05]  /*7100*/  @P2 BRA `(.L_x_75) ;  /* 0x0000000000442947 */ /* 0x000fea0003800000 */
[----:B------:R-:W2:Y:S01]  /*7110*/  LDCU.64 UR8, c[0x0][0x348] ;  /* 0x00006900ff0877ac */ /* 0x000ea20008000a00 */
[----:B------:R-:W-:Y:S01]  /*7120*/  R2UR UR20, R91 ;  /* 0x000000005b1472ca */ /* 0x000fe200000e0000 */
[----:B-1----:R-:W-:Y:S01]  /*7130*/  VIADD R4, R0, 0x80 ;  /* 0x0000008000047836 */ /* 0x002fe20000000000 */
[----:B------:R-:W-:Y:S01]  /*7140*/  PLOP3.LUT P1, PT, PT, PT, PT, 0x80, 0x8 ;  /* 0x000000000008781c */ /* 0x000fe20003f2f070 */
[----:B------:R-:W-:Y:S01]  /*7150*/  UMOV UR17, URZ ;  /* 0x000000ff00117c82 */ /* 0x000fe20008000000 */
[----:B------:R-:W-:Y:S01]  /*7160*/  UMOV UR18, URZ ;  /* 0x000000ff00127c82 */ /* 0x000fe20008000000 */
[----:B--2---:R-:W-:-:S04]  /*7170*/  UIADD3 UR8, UP0, UPT, UR8, 0x180, URZ ;  /* 0x0000018008087890 */ /* 0x004fc8000ff1e0ff */
[----:B------:R-:W-:-:S12]  /*7180*/  UIADD3.X UR9, UPT, UPT, URZ, UR9, URZ, UP0, !UPT ;  /* 0x00000009ff097290 */ /* 0x000fd800087fe4ff */
.L_x_76:
[----:B------:R-:W-:Y:S02]  /*7190*/  PLOP3.LUT P0, PT, P0, P1, PT, 0xf2, 0x2f ;  /* 0x00000000002f781c */ /* 0x000fe40000703e72 */
[----:B------:R-:W-:Y:S01]  /*71a0*/  @P1 R2UR P0, UR16, R4 ;  /* 0x00000000041012ca */ /* 0x000fe20000000000 */
[----:B------:R-:W-:-:S07]  /*71b0*/  UMOV UR19, UR12 ;  /* 0x0000000c00137c82 */ /* 0x000fce0008000000 */
[----:B------:R-:W-:Y:S02]  /*71c0*/  @P1 PLOP3.LUT P1, PT, P0, PT, PT, 0x80, 0x8 ;  /* 0x000000000008181c */ /* 0x000fe4000072f070 */
[----:B------:R-:W-:-:S03]  /*71d0*/  PLOP3.LUT P0, PT, PT, PT, PT, 0x80, 0x8 ;  /* 0x000000000008781c */ /* 0x000fc60003f0f070 */
[----:B------:R1:W-:Y:S08]  /*71e0*/  UTMASTG.4D [UR16], [UR8], desc[URZ] ;  /* 0x0000ff10080073b5 */ /* 0x0003f00008019000 */
[----:B-1----:R-:W-:Y:S05]  /*71f0*/  @P1 BRA.U.ANY `(.L_x_76) ;  /* 0xfffffffd00e41947 */ /* 0x002fea000393ffff */
[----:B------:R0:W-:Y:S01]  /*7200*/  UTMACMDFLUSH ;  /* 0x00000000000079b7 */ /* 0x0001e20000000000 */
[----:B------:R-:W-:-:S04]  /*7210*/  DEPBAR.LE SB0, 0x2 ;  /* 0x000080800000791a */ /* 0x000fc80000000000 */
.L_x_75:
[----:B------:R-:W-:Y:S05]  /*7220*/  BSYNC.RECONVERGENT B0 ;  /* 0x0000000000007941 */ /* 0x000fea0003800200 */
.L_x_74:
[----:B------:R-:W-:Y:S01]  /*7230*/  BAR.SYNC.DEFER_BLOCKING 0x0 ;  /* 0x0000000000007b1d */ /* 0x000fe20000010000 */
[C---:B-1----:R-:W-:Y:S01]  /*7240*/  IADD3 R4, P0, PT, R2.reuse, 0x400, RZ ;  /* 0x0000040002047810 */ /* 0x042fe20007f1e0ff */
[----:B------:R-:W-:Y:S01]  /*7250*/  VIADD R8, R2, 0x400 ;  /* 0x0000040002087836 */ /* 0x000fe20000000000 */
[C---:B------:R-:W-:Y:S01]  /*7260*/  IADD3 R6, P1, PT, R28.reuse, 0x400, RZ ;  /* 0x000004001c067810 */ /* 0x040fe20007f3e0ff */
[----:B------:R-:W-:Y:S01]  /*7270*/  VIADD R16, R28, 0x400 ;  /* 0x000004001c107836 */ /* 0x000fe20000000000 */
[----:B------:R-:W-:Y:S01]  /*7280*/  F2FP.F16.F32.PACK_AB R27, R27, R26 ;  /* 0x0000001a1b1b723e */ /* 0x000fe200000000ff */
[----:B------:R-:W-:Y:S01]  /*7290*/  IMAD.X R5, RZ, RZ, RZ, P0 ;  /* 0x000000ffff057224 */ /* 0x000fe200000e06ff */
[----:B------:R-:W-:Y:S01]  /*72a0*/  F2FP.F16.F32.PACK_AB R25, R59, R58 ;  /* 0x0000003a3b19723e */ /* 0x000fe200000000ff */
[----:B------:R-:W-:Y:S01]  /*72b0*/  IMAD.X R7, RZ, RZ, RZ, P1 ;  /* 0x000000ffff077224 */ /* 0x000fe200008e06ff */
[----:B------:R-:W-:Y:S01]  /*72c0*/  F2FP.F16.F32.PACK_AB R15, R15, R14 ;  /* 0x0000000e0f0f723e */ /* 0x000fe200000000ff */
[----:B------:R-:W-:Y:S01]  /*72d0*/  BSSY.RECONVERGENT B0, `(.L_x_77) ;  /* 0x000001f000007945 */ /* 0x000fe20003800200 */
[----:B------:R-:W-:-:S02]  /*72e0*/  MOV R4, R4 ;  /* 0x0000000400047202 */ /* 0x000fc40000000f00 */
[----:B------:R-:W-:Y:S02]  /*72f0*/  F2FP.F16.F32.PACK_AB R24, R85, R84 ;  /* 0x000000545518723e */ /* 0x000fe400000000ff */
[----:B------:R-:W-:Y:S02]  /*7300*/  F2FP.F16.F32.PACK_AB R26, R83, R82 ;  /* 0x00000052531a723e */ /* 0x000fe400000000ff */
[----:B------:R-:W-:Y:S02]  /*7310*/  F2FP.F16.F32.PACK_AB R13, R23, R22 ;  /* 0x00000016170d723e */ /* 0x000fe400000000ff */
[----:B------:R-:W-:Y:S02]  /*7320*/  MOV R6, R6 ;  /* 0x0000000600067202 */ /* 0x000fe40000000f00 */
[----:B------:R-:W-:Y:S02]  /*7330*/  F2FP.F16.F32.PACK_AB R12, R81, R80 ;  /* 0x00000050510c723e */ /* 0x000fe400000000ff */
[----:B------:R-:W-:Y:S01]  /*7340*/  F2FP.F16.F32.PACK_AB R14, R79, R78 ;  /* 0x0000004e4f0e723e */ /* 0x000fe200000000ff */
        /* <DEDUP_REMOVED lines=10> */
[----:B------:R-:W-:Y:S01]  /*73f0*/  UMOV UR17, 0x20 ;  /* 0x0000002000117882 */ /* 0x000fe20000000000 */
[----:B------:R-:W-:Y:S01]  /*7400*/  UMOV UR18, URZ ;  /* 0x000000ff00127c82 */ /* 0x000fe20008000000 */
[----:B--2---:R-:W-:-:S04]  /*7410*/  UIADD3 UR8, UP0, UPT, UR8, 0x180, URZ ;  /* 0x0000018008087890 */ /* 0x004fc8000ff1e0ff */
[----:B------:R-:W-:-:S12]  /*7420*/  UIADD3.X UR9, UPT, UPT, URZ, UR9, URZ, UP0, !UPT ;  /* 0x00000009ff097290 */ /* 0x000fd800087fe4ff */
.L_x_79:
        /* <DEDUP_REMOVED lines=9> */
.L_x_78:
[----:B------:R-:W-:Y:S05]  /*74c0*/  BSYNC.RECONVERGENT B0 ;  /* 0x0000000000007941 */ /* 0x000fea0003800200 */
.L_x_77:
[----:B------:R-:W-:Y:S01]  /*74d0*/  BAR.SYNC.DEFER_BLOCKING 0x0 ;  /* 0x0000000000007b1d */ /* 0x000fe20000010000 */
[----:B-1----:R-:W-:Y:S02]  /*74e0*/  IADD3 R4, P0, PT, R2, 0x800, RZ ;  /* 0x0000080002047810 */ /* 0x002fe40007f1e0ff */
[----:B------:R-:W-:Y:S02]  /*74f0*/  IADD3 R6, P1, PT, R28, 0x800, RZ ;  /* 0x000008001c067810 */ /* 0x000fe40007f3e0ff */
        /* <DEDUP_REMOVED lines=27> */
.L_x_82:
        /* <DEDUP_REMOVED lines=9> */
.L_x_81:
[----:B------:R-:W-:Y:S05]  /*7740*/  BSYNC.RECONVERGENT B0 ;  /* 0x0000000000007941 */ /* 0x000fea0003800200 */
.L_x_80:
[----:B------:R-:W-:Y:S01]  /*7750*/  BAR.SYNC.DEFER_BLOCKING 0x0 ;  /* 0x0000000000007b1d */ /* 0x000fe20000010000 */
[----:B-1----:R-:W-:Y:S02]  /*7760*/  F2FP.F16.F32.PACK_AB R4, R161, R160 ;  /* 0x000000a0a104723e */ /* 0x002fe400000000ff */
[----:B------:R-:W-:Y:S02]  /*7770*/  F2FP.F16.F32.PACK_AB R5, R163, R162 ;  /* 0x000000a2a305723e */ /* 0x000fe400000000ff */
[----:B------:R-:W-:Y:S01]  /*7780*/  F2FP.F16.F32.PACK_AB R6, R57, R56 ;  /* 0x000000383906723e */ /* 0x000fe200000000ff */
[----:B------:R-:W-:Y:S01]  /*7790*/  BSSY.RECONVERGENT B0, `(.L_x_83) ;  /* 0x000001d000007945 */ /* 0x000fe20003800200 */
[----:B------:R-:W-:Y:S02]  /*77a0*/  F2FP.F16.F32.PACK_AB R7, R43, R42 ;  /* 0x0000002a2b07723e */ /* 0x000fe400000000ff */
[----:B------:R-:W-:Y:S02]  /*77b0*/  F2FP.F16.F32.PACK_AB R12, R137, R136 ;  /* 0x00000088890c723e */ /* 0x000fe400000000ff */
[----:B------:R-:W-:-:S02]  /*77c0*/  F2FP.F16.F32.PACK_AB R13, R139, R138 ;  /* 0x0000008a8b0d723e */ /* 0x000fc400000000ff */
        /* <DEDUP_REMOVED lines=16> */
.L_x_85:
        /* <DEDUP_REMOVED lines=9> */
.L_x_84:
[----:B------:R-:W-:Y:S05]  /*7960*/  BSYNC.RECONVERGENT B0 ;  /* 0x0000000000007941 */ /* 0x000fea0003800200 */
.L_x_83:
[----:B------:R-:W-:Y:S01]  /*7970*/  BAR.SYNC.DEFER_BLOCKING 0x0 ;  /* 0x0000000000007b1d */ /* 0x000fe20000010000 */
[----:B------:R-:W-:Y:S01]  /*7980*/  IMAD.MOV.U32 R9, RZ, RZ, RZ ;  /* 0x000000ffff097224 */ /* 0x000fe200078e00ff */
[----:B------:R-:W-:Y:S01]  /*7990*/  F2FP.F16.F32.PACK_AB R199, R199, R198 ;  /* 0x000000c6c7c7723e */ /* 0x000fe200000000ff */
[----:B------:R-:W-:Y:S01]  /*79a0*/  IMAD.MOV.U32 R17, RZ, RZ, RZ ;  /* 0x000000ffff117224 */ /* 0x000fe200078e00ff */
[----:B------:R-:W-:Y:S01]  /*79b0*/  F2FP.F16.F32.PACK_AB R197, R195, R194 ;  /* 0x000000c2c3c5723e */ /* 0x000fe200000000ff */
[----:B------:R-:W-:Y:S01]  /*79c0*/  VIADD R28, R28, 0x800 ;  /* 0x000008001c1c7836 */ /* 0x000fe20000000000 */
[----:B------:R-:W-:Y:S01]  /*79d0*/  F2FP.F16.F32.PACK_AB R207, R207, R206 ;  /* 0x000000cecfcf723e */ /* 0x000fe200000000ff */
[----:B------:R-:W-:Y:S01]  /*79e0*/  BSSY.RECONVERGENT B0, `(.L_x_86) ;  /* 0x0000020000007945 */ /* 0x000fe20003800200 */
[----:B-1----:R-:W-:Y:S01]  /*79f0*/  MOV R12, R8 ;  /* 0x00000008000c7202 */ /* 0x002fe20000000f00 */
[----:B------:R-:W-:Y:S01]  /*7a00*/  VIADD R2, R2, 0x800 ;  /* 0x0000080002027836 */ /* 0x000fe20000000000 */
[----:B------:R-:W-:-:S02]  /*7a10*/  F2FP.F16.F32.PACK_AB R196, R193, R192 ;  /* 0x000000c0c1c4723e */ /* 0x000fc400000000ff */
        /* <DEDUP_REMOVED lines=13> */
[----:B------:R-:W-:Y:S01]  /*7af0*/  VIADD R4, R0, 0x480 ;  /* 0x0000048000047836 */ /* 0x000fe20000000000 */
[----:B------:R-:W-:Y:S01]  /*7b00*/  PLOP3.LUT P1, PT, PT, PT, PT, 0x80, 0x8 ;  /* 0x000000000008781c */ /* 0x000fe20003f2f070 */
[----:B------:R-:W-:Y:S01]  /*7b10*/  UMOV UR17, 0x80 ;  /* 0x0000008000117882 */ /* 0x000fe20000000000 */
[----:B------:R-:W-:Y:S01]  /*7b20*/  UMOV UR18, URZ ;  /* 0x000000ff00127c82 */ /* 0x000fe20008000000 */
[----:B--2---:R-:W-:-:S04]  /*7b30*/  UIADD3 UR8, UP0, UPT, UR8, 0x180, URZ ;  /* 0x0000018008087890 */ /* 0x004fc8000ff1e0ff */
[----:B------:R-:W-:-:S12]  /*7b40*/  UIADD3.X UR9, UPT, UPT, URZ, UR9, URZ, UP0, !UPT ;  /* 0x00000009ff097290 */ /* 0x000fd800087fe4ff */
.L_x_88:
[----:B------:R-:W-:Y:S02]  /*7b50*/  PLOP3.LUT P0, PT, P0, P1, PT, 0xf2, 0x2f ;  /* 0x00000000002f781c */ /* 0x000fe40000703e72 */
[----:B------:R-:W-:Y:S01]  /*7b60*/  @P1 R2UR P0, UR16, R4 ;  /* 0x00000000041012ca */ /* 0x000fe20000000000 */
[----:B------:R-:W-:-:S07]  /*7b70*/  UMOV UR19, UR12 ;  /* 0x0000000c00137c82 */ /* 0x000fce0008000000 */
[----:B------:R-:W-:Y:S02]  /*7b80*/  @P1 PLOP3.LUT P1, PT, P0, PT, PT, 0x80, 0x8 ;  /* 0x000000000008181c */ /* 0x000fe4000072f070 */
[----:B------:R-:W-:-:S03]  /*7b90*/  PLOP3.LUT P0, PT, PT, PT, PT, 0x80, 0x8 ;  /* 0x000000000008781c */ /* 0x000fc60003f0f070 */
[----:B------:R2:W-:Y:S08]  /*7ba0*/  UTMASTG.4D [UR16], [UR8], desc[URZ] ;  /* 0x0000ff10080073b5 */ /* 0x0005f00008019000 */
[----:B--2---:R-:W-:Y:S05]  /*7bb0*/  @P1 BRA.U.ANY `(.L_x_88) ;  /* 0xfffffffd00e41947 */ /* 0x004fea000393ffff */
[----:B------:R0:W-:Y:S01]  /*7bc0*/  UTMACMDFLUSH ;  /* 0x00000000000079b7 */ /* 0x0001e20000000000 */
[----:B------:R-:W-:-:S04]  /*7bd0*/  DEPBAR.LE SB0, 0x2 ;  /* 0x000080800000791a */ /* 0x000fc80000000000 */
.L_x_87:
[----:B------:R-:W-:Y:S05]  /*7be0*/  BSYNC.RECONVERGENT B0 ;  /* 0x0000000000007941 */ /* 0x000fea0003800200 */
.L_x_86:
[----:B------:R-:W-:Y:S01]  /*7bf0*/  BAR.SYNC.DEFER_BLOCKING 0x0 ;  /* 0x0000000000007b1d */ /* 0x000fe20000010000 */
[----:B------:R-:W-:Y:S01]  /*7c00*/  IMAD.MOV.U32 R3, RZ, RZ, RZ ;  /* 0x000000ffff037224 */ /* 0x000fe200078e00ff */
[----:B------:R-:W-:Y:S01]  /*7c10*/  F2FP.F16.F32.PACK_AB R215, R215, R214 ;  /* 0x000000d6d7d7723e */ /* 0x000fe200000000ff */
[----:B------:R-:W-:Y:S01]  /*7c20*/  IMAD.MOV.U32 R29, RZ, RZ, RZ ;  /* 0x000000ffff1d7224 */ /* 0x000fe200078e00ff */
[----:B------:R-:W-:Y:S02]  /*7c30*/  F2FP.F16.F32.PACK_AB R213, R211, R210 ;  /* 0x000000d2d3d5723e */ /* 0x000fe400000000ff */
[----:B------:R-:W-:Y:S01]  /*7c40*/  F2FP.F16.F32.PACK_AB R223, R223, R222 ;  /* 0x000000dedfdf723e */ /* 0x000fe200000000ff */
[----:B------:R-:W-:Y:S01]  /*7c50*/  BSSY.RECONVERGENT B0, `(.L_x_89) ;  /* 0x000001f000007945 */ /* 0x000fe20003800200 */
[----:B------:R-:W-:Y:S02]  /*7c60*/  MOV R2, R2 ;  /* 0x0000000200027202 */ /* 0x000fe40000000f00 */
        /* <DEDUP_REMOVED lines=9> */
[----:B---3--:R-:W3:Y:S02]  /*7d00*/  FENCE.VIEW.ASYNC.S ;  /* 0x00000000000073c6 */ /* 0x008ee40000000000 */
[----:B---3--:R-:W-:Y:S06]  /*7d10*/  BAR.SYNC.DEFER_BLOCKING 0x0 ;  /* 0x0000000000007b1d */ /* 0x008fec0000010000 */
[----:B------:R-:W-:Y:S05]  /*7d20*/  @P2 BRA `(.L_x_90) ;  /* 0x0000000000442947 */ /* 0x000fea0003800000 */
[----:B------:R-:W3:Y:S01]  /*7d30*/  LDCU.64 UR8, c[0x0][0x348] ;  /* 0x00006900ff0877ac */ /* 0x000ee20008000a00 */
[----:B------:R-:W-:Y:S01]  /*7d40*/  R2UR UR20, R91 ;  /* 0x000000005b1472ca */ /* 0x000fe200000e0000 */
[----:B--2---:R-:W-:Y:S01]  /*7d50*/  VIADD R2, R0, 0x880 ;  /* 0x0000088000027836 */ /* 0x004fe20000000000 */
[----:B------:R-:W-:Y:S01]  /*7d60*/  PLOP3.LUT P1, PT, PT, PT, PT, 0x80, 0x8 ;  /* 0x000000000008781c */ /* 0x000fe20003f2f070 */
[----:B------:R-:W-:Y:S01]  /*7d70*/  UMOV UR17, 0xa0 ;  /* 0x000000a000117882 */ /* 0x000fe20000000000 */
[----:B------:R-:W-:Y:S01]  /*7d80*/  UMOV UR18, URZ ;  /* 0x000000ff00127c82 */ /* 0x000fe20008000000 */
[----:B---3--:R-:W-:-:S04]  /*7d90*/  UIADD3 UR8, UP0, UPT, UR8, 0x180, URZ ;  /* 0x0000018008087890 */ /* 0x008fc8000ff1e0ff */
[----:B------:R-:W-:-:S12]  /*7da0*/  UIADD3.X UR9, UPT, UPT, URZ, UR9, URZ, UP0, !UPT ;  /* 0x00000009ff097290 */ /* 0x000fd800087fe4ff */
.L_x_91:
        /* <DEDUP_REMOVED lines=9> */
.L_x_90:
[----:B------:R-:W-:Y:S05]  /*7e40*/  BSYNC.RECONVERGENT B0 ;  /* 0x0000000000007941 */ /* 0x000fea0003800200 */
.L_x_89:
[----:B------:R-:W-:Y:S01]  /*7e50*/  BAR.SYNC.DEFER_BLOCKING 0x0 ;  /* 0x0000000000007b1d */ /* 0x000fe20000010000 */
[----:B------:R-:W-:Y:S02]  /*7e60*/  F2FP.F16.F32.PACK_AB R4, R189, R188 ;  /* 0x000000bcbd04723e */ /* 0x000fe400000000ff */
        /* <DEDUP_REMOVED lines=11> */
[----:B----4-:R-:W4:Y:S02]  /*7f20*/  FENCE.VIEW.ASYNC.S ;  /* 0x00000000000073c6 */ /* 0x010f240000000000 */
[----:B----4-:R-:W-:Y:S06]  /*7f30*/  BAR.SYNC.DEFER_BLOCKING 0x0 ;  /* 0x0000000000007b1d */ /* 0x010fec0000010000 */
[----:B------:R-:W-:Y:S05]  /*7f40*/  @P2 BRA `(.L_x_93) ;  /* 0x0000000000442947 */ /* 0x000fea0003800000 */
[----:B------:R-:W4:Y:S01]  /*7f50*/  LDCU.64 UR8, c[0x0][0x348] ;  /* 0x00006900ff0877ac */ /* 0x000f220008000a00 */
[----:B------:R-:W-:Y:S01]  /*7f60*/  R2UR UR20, R91 ;  /* 0x000000005b1472ca */ /* 0x000fe200000e0000 */
[----:B--2---:R-:W-:Y:S01]  /*7f70*/  VIADD R2, R0, 0x80 ;  /* 0x0000008000027836 */ /* 0x004fe20000000000 */
[----:B------:R-:W-:Y:S01]  /*7f80*/  PLOP3.LUT P1, PT, PT, PT, PT, 0x80, 0x8 ;  /* 0x000000000008781c */ /* 0x000fe20003f2f070 */
[----:B------:R-:W-:Y:S01]  /*7f90*/  UMOV UR17, 0xc0 ;  /* 0x000000c000117882 */ /* 0x000fe20000000000 */
[----:B------:R-:W-:Y:S01]  /*7fa0*/  UMOV UR18, URZ ;  /* 0x000000ff00127c82 */ /* 0x000fe20008000000 */
[----:B----4-:R-:W-:-:S04]  /*7fb0*/  UIADD3 UR8, UP0, UPT, UR8, 0x180, URZ ;  /* 0x0000018008087890 */ /* 0x010fc8000ff1e0ff */
[----:B------:R-:W-:-:S12]  /*7fc0*/  UIADD3.X UR9, UPT, UPT, URZ, UR9, URZ, UP0, !UPT ;  /* 0x00000009ff097290 */ /* 0x000fd800087fe4ff */
.L_x_94:
        /* <DEDUP_REMOVED lines=9> */
.L_x_93:
[----:B------:R-:W-:Y:S05]  /*8060*/  BSYNC.RECONVERGENT B0 ;  /* 0x0000000000007941 */ /* 0x000fea0003800200 */
.L_x_92:
[----:B------:R-:W-:Y:S01]  /*8070*/  BAR.SYNC.DEFER_BLOCKING 0x0 ;  /* 0x0000000000007b1d */ /* 0x000fe20000010000 */
[----:B---3--:R-:W-:Y:S02]  /*8080*/  F2FP.F16.F32.PACK_AB R4, R173, R172 ;  /* 0x000000acad04723e */ /* 0x008fe400000000ff */
        /* <DEDUP_REMOVED lines=16> */
[----:B------:R-:W-:Y:S01]  /*8190*/  VIADD R0, R0, 0x480 ;  /* 0x0000048000007836 */ /* 0x000fe20000000000 */
[----:B------:R-:W-:Y:S01]  /*81a0*/  PLOP3.LUT P1, PT, PT, PT, PT, 0x80, 0x8 ;  /* 0x000000000008781c */ /* 0x000fe20003f2f070 */
[----:B------:R-:W-:Y:S01]  /*81b0*/  UMOV UR17, 0xe0 ;  /* 0x000000e000117882 */ /* 0x000fe20000000000 */
[----:B------:R-:W-:Y:S01]  /*81c0*/  UMOV UR18, URZ ;  /* 0x000000ff00127c82 */ /* 0x000fe20008000000 */
[----:B----4-:R-:W-:-:S04]  /*81d0*/  UIADD3 UR8, UP0, UPT, UR8, 0x180, URZ ;  /* 0x0000018008087890 */ /* 0x010fc8000ff1e0ff */
[----:B------:R-:W-:-:S12]  /*81e0*/  UIADD3.X UR9, UPT, UPT, URZ, UR9, URZ, UP0, !UPT ;  /* 0x00000009ff097290 */ /* 0x000fd800087fe4ff */
.L_x_97:
[----:B------:R-:W-:Y:S02]  /*81f0*/  PLOP3.LUT P0, PT, P0, P1, PT, 0xf2, 0x2f ;  /* 0x00000000002f781c */ /* 0x000fe40000703e72 */
[----:B------:R-:W-:Y:S01]  /*8200*/  @P1 R2UR P0, UR16, R0 ;  /* 0x00000000001012ca */ /* 0x000fe20000000000 */
[----:B------:R-:W-:-:S07]  /*8210*/  UMOV UR19, UR12 ;  /* 0x0000000c00137c82 */ /* 0x000fce0008000000 */
[----:B------:R-:W-:Y:S02]  /*8220*/  @P1 PLOP3.LUT P1, PT, P0, PT, PT, 0x80, 0x8 ;  /* 0x000000000008181c */ /* 0x000fe4000072f070 */
[----:B------:R-:W-:-:S03]  /*8230*/  PLOP3.LUT P0, PT, PT, PT, PT, 0x80, 0x8 ;  /* 0x000000000008781c */ /* 0x000fc60003f0f070 */
[----:B------:R4:W-:Y:S08]  /*8240*/  UTMASTG.4D [UR16], [UR8], desc[URZ] ;  /* 0x0000ff10080073b5 */ /* 0x0009f00008019000 */
[----:B----4-:R-:W-:Y:S05]  /*8250*/  @P1 BRA.U.ANY `(.L_x_97) ;  /* 0xfffffffd00e41947 */ /* 0x010fea000393ffff */
[----:B------:R0:W-:Y:S01]  /*8260*/  UTMACMDFLUSH ;  /* 0x00000000000079b7 */ /* 0x0001e20000000000 */
[----:B------:R-:W-:-:S04]  /*8270*/  DEPBAR.LE SB0, 0x2 ;  /* 0x000080800000791a */ /* 0x000fc80000000000 */
.L_x_96:
[----:B------:R-:W-:Y:S05]  /*8280*/  BSYNC.RECONVERGENT B0 ;  /* 0x0000000000007941 */ /* 0x000fea0003800200 */
.L_x_95:
[----:B------:R-:W-:Y:S06]  /*8290*/  BAR.SYNC.DEFER_BLOCKING 0x0 ;  /* 0x0000000000007b1d */ /* 0x000fec0000010000 */
[----:B------:R-:W-:Y:S05]  /*82a0*/  EXIT ;  /* 0x000000000000794d */ /* 0x000fea0003800000 */
.L_x_4:
[----:B------:R-:W-:Y:S02]  /*82b0*/  IMAD.MOV.U32 R4, RZ, RZ, -0x80000000 ;  /* 0x80000000ff047424 */ /* 0x000fe400078e00ff */
[----:B--2---:R-:W-:-:S04]  /*82c0*/  IMAD.MOV.U32 R5, RZ, RZ, -0x80000000 ;  /* 0x80000000ff057424 */ /* 0x004fc800078e00ff */
[----:B------:R2:W3:Y:S03]  /*82d0*/  SYNCS.PHASECHK.TRANS64.TRYWAIT P0, [R9+URZ+0x28], R5 ;  /* 0x00002805090075a7 */ /* 0x0004e600080011ff */
[----:B---3--:R-:W-:Y:S05]  /*82e0*/  @!P0 NANOSLEEP.SYNCS 0x989680 ;  /* 0x009896800000895d */ /* 0x008fea0003900000 */
[----:B------:R-:W3:Y:S02]  /*82f0*/  @!P0 SYNCS.PHASECHK.TRANS64 P0, [R9+URZ+0x28], R5 ;  /* 0x00002805090085a7 */ /* 0x000ee400080010ff */
[----:B---3--:R-:W-:Y:S05]  /*8300*/  @!P0 BRA `(.L_x_4) ;  /* 0xfffffffc00e88947 */ /* 0x008fea000383ffff */
[----:B------:R-:W-:Y:S05]  /*8310*/  BRA `(.L_x_98) ;  /* 0xffffff8000c47947 */ /* 0x000fea000383ffff */
.L_x_37:
[----:B------:R-:W-:Y:S02]  /*8320*/  IMAD.MOV.U32 R4, RZ, RZ, -0x80000000 ;  /* 0x80000000ff047424 */ /* 0x000fe400078e00ff */
[----:B--2---:R-:W-:-:S04]  /*8330*/  IMAD.MOV.U32 R5, RZ, RZ, -0x80000000 ;  /* 0x80000000ff057424 */ /* 0x004fc800078e00ff */
[----:B------:R2:W4:Y:S03]  /*8340*/  SYNCS.PHASECHK.TRANS64.TRYWAIT P0, [R9+URZ+0x8], R5 ;  /* 0x00000805090075a7 */ /* 0x00052600080011ff */
[----:B----4-:R-:W-:Y:S05]  /*8350*/  @!P0 NANOSLEEP.SYNCS 0x989680 ;  /* 0x009896800000895d */ /* 0x010fea0003900000 */
[----:B------:R-:W4:Y:S02]  /*8360*/  @!P0 SYNCS.PHASECHK.TRANS64 P0, [R9+URZ+0x8], R5 ;  /* 0x00000805090085a7 */ /* 0x000f2400080010ff */
[----:B----4-:R-:W-:Y:S05]  /*8370*/  @!P0 BRA `(.L_x_37) ;  /* 0xfffffffc00e88947 */ /* 0x010fea000383ffff */
[----:B------:R-:W-:Y:S05]  /*8380*/  BRA `(.L_x_99) ;  /* 0xffffff9c00c87947 */ /* 0x000fea000383ffff */
.L_x_43:
[----:B-1----:R1:W2:Y:S02]  /*8390*/  SYNCS.PHASECHK.TRANS64.TRYWAIT P3, [R0+URZ+0x20], RZ ;  /* 0x000020ff000075a7 */ /* 0x0022a400080611ff */
[----:B--2---:R-:W-:Y:S05]  /*83a0*/  @!P3 NANOSLEEP.SYNCS 0x989680 ;  /* 0x009896800000b95d */ /* 0x004fea0003900000 */
[----:B------:R-:W2:Y:S02]  /*83b0*/  @!P3 SYNCS.PHASECHK.TRANS64 P3, [R0+URZ+0x20], RZ ;  /* 0x000020ff0000b5a7 */ /* 0x000ea400080610ff */
[----:B--2---:R-:W-:Y:S05]  /*83c0*/  @!P3 BRA `(.L_x_43) ;  /* 0xfffffffc00f0b947 */ /* 0x004fea000383ffff */
[----:B------:R-:W-:Y:S05]  /*83d0*/  BRA `(.L_x_42) ;  /* 0xffffffa800347947 */ /* 0x000fea000383ffff */
.L_x_47:
[----:B------:R-:W-:-:S07]  /*83e0*/  IMAD.MOV.U32 R5, RZ, RZ, R4 ;  /* 0x000000ffff057224 */ /* 0x000fce00078e0004 */
.L_x_100:
[----:B-1----:R1:W2:Y:S02]  /*83f0*/  SYNCS.PHASECHK.TRANS64.TRYWAIT P0, [R3+URZ], R5 ;  /* 0x00000005030075a7 */ /* 0x0022a400080011ff */
[----:B--2---:R-:W-:Y:S05]  /*8400*/  @!P0 NANOSLEEP.SYNCS 0x989680 ;  /* 0x009896800000895d */ /* 0x004fea0003900000 */
[----:B------:R-:W2:Y:S02]  /*8410*/  @!P0 SYNCS.PHASECHK.TRANS64 P0, [R3+URZ], R5 ;  /* 0x00000005030085a7 */ /* 0x000ea400080010ff */
[----:B--2---:R-:W-:Y:S05]  /*8420*/  @!P0 BRA `(.L_x_100) ;  /* 0xfffffffc00f08947 */ /* 0x004fea000383ffff */
[----:B------:R-:W-:Y:S05]  /*8430*/  BRA `(.L_x_46) ;  /* 0xffffffac00287947 */ /* 0x000fea000383ffff */
.L_x_51:
[----:B------:R-:W-:-:S07]  /*8440*/  IMAD.MOV.U32 R5, RZ, RZ, R4 ;  /* 0x000000ffff057224 */ /* 0x000fce00078e0004 */
.L_x_101:
[----:B-1----:R1:W2:Y:S02]  /*8450*/  SYNCS.PHASECHK.TRANS64.TRYWAIT P0, [R7+URZ+0x18], R5 ;  /* 0x00001805070075a7 */ /* 0x0022a400080011ff */
[----:B--2---:R-:W-:Y:S05]  /*8460*/  @!P0 NANOSLEEP.SYNCS 0x989680 ;  /* 0x009896800000895d */ /* 0x004fea0003900000 */
[----:B------:R-:W2:Y:S02]  /*8470*/  @!P0 SYNCS.PHASECHK.TRANS64 P0, [R7+URZ+0x18], R5 ;  /* 0x00001805070085a7 */ /* 0x000ea400080010ff */
[----:B--2---:R-:W-:Y:S05]  /*8480*/  @!P0 BRA `(.L_x_101) ;  /* 0xfffffffc00f08947 */ /* 0x004fea000383ffff */
[----:B------:R-:W-:Y:S05]  /*8490*/  BRA `(.L_x_102) ;  /* 0xffffffac00387947 */ /* 0x000fea000383ffff */
.L_x_59:
[----:B------:R-:W-:-:S07]  /*84a0*/  IMAD.MOV.U32 R228, RZ, RZ, R229 ;  /* 0x000000ffffe47224 */ /* 0x000fce00078e00e5 */
.L_x_103:
[----:B-1----:R1:W2:Y:S02]  /*84b0*/  SYNCS.PHASECHK.TRANS64.TRYWAIT P0, [R0+URZ+0x8], R229 ;  /* 0x000008e5000075a7 */ /* 0x0022a400080011ff */
[----:B--2---:R-:W-:Y:S05]  /*84c0*/  @!P0 NANOSLEEP.SYNCS 0x989680 ;  /* 0x009896800000895d */ /* 0x004fea0003900000 */
[----:B------:R-:W2:Y:S02]  /*84d0*/  @!P0 SYNCS.PHASECHK.TRANS64 P0, [R0+URZ+0x8], R229 ;  /* 0x000008e5000085a7 */ /* 0x000ea400080010ff */
[----:B--2---:R-:W-:Y:S05]  /*84e0*/  @!P0 BRA `(.L_x_103) ;  /* 0xfffffffc00f08947 */ /* 0x004fea000383ffff */
[----:B------:R-:W-:Y:S05]  /*84f0*/  BRA `(.L_x_104) ;  /* 0xffffffc000407947 */ /* 0x000fea000383ffff */
.L_x_66:
[----:B------:R-:W-:Y:S01]  /*8500*/  BSSY B1, `(.L_x_105) ;  /* 0x0000007000017945 */ /* 0x000fe20003800000 */
[----:B------:R-:W-:Y:S02]  /*8510*/  IMAD.MOV.U32 R239, RZ, RZ, 0x2 ;  /* 0x00000002ffef7424 */ /* 0x000fe400078e00ff */
[----:B------:R-:W-:Y:S02]  /*8520*/  IMAD.MOV.U32 R237, RZ, RZ, 0x1f ;  /* 0x0000001fffed7424 */ /* 0x000fe400078e00ff */
[----:B------:R-:W-:-:S07]  /*8530*/  IMAD.MOV.U32 R249, RZ, RZ, 0xf ;  /* 0x0000000ffff97424 */ /* 0x000fce00078e00ff */
[----:B-1----:R-:W-:Y:S05]  /*8540*/  WARPSYNC.COLLECTIVE R249, `(.L_x_106) ;  /* 0x00000000f9087348 */ /* 0x002fea0003c00000 */
[----:B------:R1:W2:Y:S02]  /*8550*/  SHFL.BFLY P3, R231, R251, R239, R237 ;  /* 0x0c0000effbe77389 */ /* 0x0002a400000600ed */
[----:B-12---:R-:W-:Y:S05]  /*8560*/  ENDCOLLECTIVE ;  /* 0x000000000000791b */ /* 0x006fea0003800000 */
.L_x_106:
[----:B------:R-:W-:Y:S05]  /*8570*/  BSYNC B1 ;  /* 0x0000000000017941 */ /* 0x000fea0003800000 */
.L_x_105:
[----:B------:R-:W-:Y:S01]  /*8580*/  FMNMX R5, R251, R231, !PT ;  /* 0x000000e7fb057209 */ /* 0x000fe20007800000 */
[----:B------:R-:W-:Y:S02]  /*8590*/  IMAD.MOV.U32 R239, RZ, RZ, 0x1 ;  /* 0x00000001ffef7424 */ /* 0x000fe400078e00ff */
[----:B------:R-:W-:Y:S02]  /*85a0*/  IMAD.MOV.U32 R237, RZ, RZ, 0x1f ;  /* 0x0000001fffed7424 */ /* 0x000fe400078e00ff */
[----:B------:R-:W-:Y:S02]  /*85b0*/  IMAD.MOV.U32 R251, RZ, RZ, R5 ;  /* 0x000000fffffb7224 */ /* 0x000fe400078e0005 */
[----:B------:R-:W-:-:S07]  /*85c0*/  IMAD.MOV.U32 R249, RZ, RZ, 0xf ;  /* 0x0000000ffff97424 */ /* 0x000fce00078e00ff */
[----:B------:R-:W-:Y:S05]  /*85d0*/  WARPSYNC.COLLECTIVE R249, `(.L_x_107) ;  /* 0x00000000f9087348 */ /* 0x000fea0003c00000 */
[----:B------:R1:W2:Y:S02]  /*85e0*/  SHFL.BFLY P3, R231, R251, R239, R237 ;  /* 0x0c0000effbe77389 */ /* 0x0002a400000600ed */
[----:B-12---:R-:W-:Y:S05]  /*85f0*/  ENDCOLLECTIVE ;  /* 0x000000000000791b */ /* 0x006fea0003800000 */
.L_x_107:
[----:B------:R-:W-:Y:S01]  /*8600*/  IMAD.MOV.U32 R239, RZ, RZ, 0x2 ;  /* 0x00000002ffef7424 */ /* 0x000fe200078e00ff */
[----:B------:R-:W-:-:S04]  /*8610*/  FMNMX R5, R5, R231, !PT ;  /* 0x000000e705057209 */ /* 0x000fc80007800000 */
        /* <DEDUP_REMOVED lines=38> */
[----:B------:R-:W-:Y:S01]  /*8880*/  FMUL R16, R16, 1.4426950216293334961 ;  /* 0x3fb8aa3b10107820 */ /* 0x000fe20000400000 */
[----:B------:R-:W-:-:S05]  /*8890*/  FMUL R230, R230, 1.4426950216293334961 ;  /* 0x3fb8aa3be6e67820 */ /* 0x000fca0000400000 */
        /* <DEDUP_REMOVED lines=15> */
[----:B------:R-:W-:-:S04]  /*8990*/  FADD R238, R176, R17 ;  /* 0x00000011b0ee7221 */ /* 0x000fc80000000000 */
[----:B-1----:R-:W-:-:S03]  /*89a0*/  FADD R17, R177, R238 ;  /* 0x000000eeb1117221 */ /* 0x002fc60000000000 */
[----:B------:R4:W1:Y:S01]  /*89b0*/  MUFU.EX2 R165, R236 ;  /* 0x000000ec00a57308 */ /* 0x0008620000000800 */
[----:B---3--:R-:W-:-:S04]  /*89c0*/  FADD R238, R156, R17 ;  /* 0x000000119cee7221 */ /* 0x008fc80000000000 */
[----:B--2---:R-:W-:-:S03]  /*89d0*/  FADD R231, R157, R238 ;  /* 0x000000ee9de77221 */ /* 0x004fc60000000000 */
[----:B------:R-:W2:Y:S01]  /*89e0*/  MUFU.EX2 R16, R16 ;  /* 0x0000001000107308 */ /* 0x000ea20000000800 */
[----:B----4-:R-:W-:-:S07]  /*89f0*/  FADD R236, R164, R231 ;  /* 0x000000e7a4ec7221 */ /* 0x010fce0000000000 */
[----:B------:R-:W3:Y:S01]  /*8a00*/  MUFU.EX2 R17, R230 ;  /* 0x000000e600117308 */ /* 0x000ee20000000800 */
[----:B-1----:R-:W-:-:S04]  /*8a10*/  FADD R231, R165, R236 ;  /* 0x000000eca5e77221 */ /* 0x002fc80000000000 */
[----:B--2---:R-:W-:-:S04]  /*8a20*/  FADD R236, R16, R231 ;  /* 0x000000e710ec7221 */ /* 0x004fc80000000000 */
[----:B---3--:R-:W-:-:S07]  /*8a30*/  FADD R251, R17, R236 ;  /* 0x000000ec11fb7221 */ /* 0x008fce0000000000 */
[----:B------:R-:W-:Y:S05]  /*8a40*/  WARPSYNC.COLLECTIVE R249, `(.L_x_108) ;  /* 0x00000000f9087348 */ /* 0x000fea0003c00000 */
[----:B------:R1:W2:Y:S02]  /*8a50*/  SHFL.BFLY P3, R231, R251, R239, R237 ;  /* 0x0c0000effbe77389 */ /* 0x0002a400000600ed */
[----:B-12---:R-:W-:Y:S05]  /*8a60*/  ENDCOLLECTIVE ;  /* 0x000000000000791b */ /* 0x006fea0003800000 */
.L_x_108:
[----:B------:R-:W-:Y:S02]  /*8a70*/  IMAD.MOV.U32 R239, RZ, RZ, 0x1 ;  /* 0x00000001ffef7424 */ /* 0x000fe400078e00ff */
[----:B------:R-:W-:-:S04]  /*8a80*/  FADD R230, R251, R231 ;  /* 0x000000e7fbe67221 */ /* 0x000fc80000000000 */
[----:B------:R-:W-:-:S07]  /*8a90*/  IMAD.MOV.U32 R251, RZ, RZ, R230 ;  /* 0x000000fffffb7224 */ /* 0x000fce00078e00e6 */
[----:B------:R-:W-:Y:S05]  /*8aa0*/  WARPSYNC.COLLECTIVE R249, `(.L_x_109) ;  /* 0x00000000f9087348 */ /* 0x000fea0003c00000 */
[----:B------:R1:W2:Y:S02]  /*8ab0*/  SHFL.BFLY P3, R231, R251, R239, R237 ;  /* 0x0c0000effbe77389 */ /* 0x0002a400000600ed */
[----:B-12---:R-:W-:Y:S05]  /*8ac0*/  ENDCOLLECTIVE ;  /* 0x000000000000791b */ /* 0x006fea0003800000 */
.L_x_109:
[----:B------:R-:W-:Y:S05]  /*8ad0*/  BRA `(.L_x_110) ;  /* 0xffffffc800307947 */ /* 0x000fea000383ffff */
.L_x_70:
[----:B------:R-:W-:-:S07]  /*8ae0*/  IMAD.MOV.U32 R228, RZ, RZ, R229 ;  /* 0x000000ffffe47224 */ /* 0x000fce00078e00e5 */
.L_x_111:
[----:B-1----:R1:W2:Y:S02]  /*8af0*/  SYNCS.PHASECHK.TRANS64.TRYWAIT P0, [R0+URZ+0x10], R229 ;  /* 0x000010e5000075a7 */ /* 0x0022a400080011ff */
[----:B--2---:R-:W-:Y:S05]  /*8b00*/  @!P0 NANOSLEEP.SYNCS 0x989680 ;  /* 0x009896800000895d */ /* 0x004fea0003900000 */
[----:B------:R-:W2:Y:S02]  /*8b10*/  @!P0 SYNCS.PHASECHK.TRANS64 P0, [R0+URZ+0x10], R229 ;  /* 0x000010e5000085a7 */ /* 0x000ea400080010ff */
[----:B--2---:R-:W-:Y:S05]  /*8b20*/  @!P0 BRA `(.L_x_111) ;  /* 0xfffffffc00f08947 */ /* 0x004fea000383ffff */
[----:B------:R-:W-:Y:S05]  /*8b30*/  BRA `(.L_x_69) ;  /* 0xffffffcc00587947 */ /* 0x000fea000383ffff */
.L_x_112:
[----:B------:R-:W-:-:S00]  /*8b40*/  BRA `(.L_x_112) ;  /* 0xfffffffc00fc7947 */ /* 0x000fc0000383ffff */
[----:B------:R-:W-:-:S00]  /*8b50*/  NOP ;  /* 0x0000000000007918 */ /* 0x000fc00000000000 */
        /* <DEDUP_REMOVED lines=10> */
.L_x_113:


//--------------------- .nv.shared.kernel_cutlass_kernel_cudnnnative_sparse_attentionselectionNSA_select_attn_fwd_hmmaHopperSelectAttentionFwd_object_at__CopyAtom_ThrID10_TVLayoutSrc112801_TVLayoutDst112801_Valuetypef16_te_0 --------------------------
	.section	.nv.shared.kernel_cutlass_kernel_cudnnnative_sparse_attentionselectionNSA_select_attn_fwd_hmmaHopperSelectAttentionFwd_object_at__CopyAtom_ThrID10_TVLayoutSrc112801_TVLayoutDst112801_Valuetypef16_te_0,"aw",@nobits
	.sectionflags	@""
	.align	1024
	.zero		1024


//--------------------- .nv.shared.reserved.0     --------------------------
	.section	.nv.shared.reserved.0,"aw",@nobits
	.weak		__nv_reservedSMEM_offset_0_alias
	.size		__nv_reservedSMEM_offset_0_alias, 0, 64
	.other		__nv_reservedSMEM_offset_0_alias,@"STO_CUDA_RESERVED_SHARED STV_DEFAULT"
__nv_reservedSMEM_offset_0_alias:
	.zero		0
	.zero		64


//--------------------- .nv.constant0.kernel_cutlass_kernel_cudnnnative_sparse_attentionselectionNSA_select_attn_fwd_hmmaHopperSelectAttentionFwd_object_at__CopyAtom_ThrID10_TVLayoutSrc112801_TVLayoutDst112801_Valuetypef16_te_0 --------------------------
	.section	.nv.constant0.kernel_cutlass_kernel_cudnnnative_sparse_attentionselectionNSA_select_attn_fwd_hmmaHopperSelectAttentionFwd_object_at__CopyAtom_ThrID10_TVLayoutSrc112801_TVLayoutDst112801_Valuetypef16_te_0,"a",@progbits
	.sectionflags	@""
	.align	4
.nv.constant0.kernel_cutlass_kernel_cudnnnative_sparse_attentionselectionNSA_select_attn_fwd_hmmaHopperSelectAttentionFwd_object_at__CopyAtom_ThrID10_TVLayoutSrc112801_TVLayoutDst112801_Valuetypef16_te_0:
	.zero		1452


//--------------------- SYMBOLS --------------------------

	.type		.nv.reservedSmem.offset0,@object
	.size		.nv.reservedSmem.offset0,0x4
	.type		.nv.reservedSmem.cap,@object
	.size		.nv.reservedSmem.cap,0x4
